	.target	sm_100a

	.elftype	@"ET_EXEC"


//--------------------- .note.nv.tkinfo           --------------------------
	.section	.note.nv.tkinfo,"",@"SHT_NOTE"
	.sectionflags	@"SHF_NOTE_NV_TKINFO"
	.tkinfo
        /*0018*/ 	.word	0x00000002
        /*0030*/ 	.string	""
        /*0030*/ 	.string	"ptxas"
        /*0030*/ 	.string	"Cuda compilation tools, release 13.0, V13.0.88"
        /*0030*/ 	.string	"Build cuda_13.0.r13.0/compiler.36424714_0"
        /*0030*/ 	.string	"-arch sm_100a -m 64 "



//--------------------- .note.nv.cuinfo           --------------------------
	.section	.note.nv.cuinfo,"",@"SHT_NOTE"
	.sectionflags	@"SHF_NOTE_NV_CUINFO"
        /*0018*/ 	.short	0x0002
        /*001a*/ 	.short	0x0064
        /*001c*/ 	.short	0x0082
	.zero		2


//--------------------- .nv.info                  --------------------------
	.section	.nv.info,"",@"SHT_CUDA_INFO"
	.align	4


	//----- nvinfo : EIATTR_REGCOUNT
	.align		4
        /*0000*/ 	.byte	0x04, 0x2f
        /*0002*/ 	.short	(.L_19 - .L_18)
	.align		4
.L_18:
        /*0004*/ 	.word	index@(_ZN7cutlass13device_kernelINS_4gemm6kernel13GemmUniversalIN4cute5tupleIJiiiiEEENS1_10collective13CollectiveMmaINS1_35MainloopSm100TmaUmmaWarpSpecializedILi5ELi2ELi4ENS5_IJNS4_1CILi1EEESB_SB_EEEEENS5_IJNSA_ILi128EEESE_SE_EEENS_12float_e4m3_tENS5_IJlSB_lEEESG_SH_NS4_8TiledMMAINS4_8MMA_AtomIJNS4_10MMA_TraitsINS4_19SM100_MMA_F8F6F4_SSEJSG_SG_fSE_SE_NS4_17integral_constantINS4_4UMMA5MajorELSO_0EEESP_NSM_INSN_7ScaleInELSQ_0EEESR_EEEEEENS4_6LayoutISC_NS5_IJNSA_ILi0EEESV_SV_EEEEENS5_IJNS4_10UnderscoreESY_SY_EEEEENS4_13SM90_TMA_LOADENS4_14ComposedLayoutINS4_7SwizzleILi3ELi4ELi3EEENS4_18smem_ptr_flag_bitsILi8EEENSU_INS5_IJNSA_ILi8EEESE_EEENS5_IJSE_SB_EEEEEEEvNS4_8identityES11_S1B_vS1C_EENS_8epilogue10collective18CollectiveEpilogueINS1E_23Sm100TmaWarpSpecializedILi2ELi2ELi64ELb0ELb0EEEJSF_NS5_IJNSU_ISE_SB_EENSU_INSA_ILi64EEESB_EEEEESG_SH_SG_SH_NS1E_6fusion15FusionCallbacksIS1I_NS1N_17LinearCombinationISG_fSG_fLNS_15FloatRoundStyleE2EEESF_S1M_JEEENS4_5SM1004TMEM4LOAD26SM100_TMEM_LOAD_32dp32b64xES11_NS12_INS13_ILi2ELi4ELi3EEES16_NSU_INS5_IJS17_S1K_EEENS5_IJS1K_SB_EEEEEEENS4_39AutoVectorizingCopyWithAssumedAlignmentILi128EEENS4_14SM90_TMA_STOREES21_S23_S23_EEEvvEEEEvNT_6ParamsE)
        /*0008*/ 	.word	0x000000e0


	//----- nvinfo : EIATTR_FRAME_SIZE
	.align		4
.L_19:
        /*000c*/ 	.byte	0x04, 0x11
        /*000e*/ 	.short	(.L_21 - .L_20)
	.align		4
.L_20:
        /*0010*/ 	.word	index@($__internal_2_$__cuda_sm10x_tcgen05_guardrail_trap_unallocated_columns_being_dealloced)
        /*0014*/ 	.word	0x00000000


	//----- nvinfo : EIATTR_FRAME_SIZE
	.align		4
.L_21:
        /*0018*/ 	.byte	0x04, 0x11
        /*001a*/ 	.short	(.L_23 - .L_22)
	.align		4
.L_22:
        /*001c*/ 	.word	index@($__internal_1_$__cuda_sm10x_tcgen05_guardrail_trap_phase_invalid_during_alloc)
        /*0020*/ 	.word	0x00000000


	//----- nvinfo : EIATTR_FRAME_SIZE
	.align		4
.L_23:
        /*0024*/ 	.byte	0x04, 0x11
        /*0026*/ 	.short	(.L_25 - .L_24)
	.align		4
.L_24:
        /*0028*/ 	.word	index@($__internal_0_$__cuda_sm10x_tcgen05_guardrail_trap_col_being_dealloced_not_returned_by_alloc)
        /*002c*/ 	.word	0x00000000


	//----- nvinfo : EIATTR_FRAME_SIZE
	.align		4
.L_25:
        /*0030*/ 	.byte	0x04, 0x11
        /*0032*/ 	.short	(.L_27 - .L_26)
	.align		4
.L_26:
        /*0034*/ 	.word	index@(_ZN7cutlass13device_kernelINS_4gemm6kernel13GemmUniversalIN4cute5tupleIJiiiiEEENS1_10collective13CollectiveMmaINS1_35MainloopSm100TmaUmmaWarpSpecializedILi5ELi2ELi4ENS5_IJNS4_1CILi1EEESB_SB_EEEEENS5_IJNSA_ILi128EEESE_SE_EEENS_12float_e4m3_tENS5_IJlSB_lEEESG_SH_NS4_8TiledMMAINS4_8MMA_AtomIJNS4_10MMA_TraitsINS4_19SM100_MMA_F8F6F4_SSEJSG_SG_fSE_SE_NS4_17integral_constantINS4_4UMMA5MajorELSO_0EEESP_NSM_INSN_7ScaleInELSQ_0EEESR_EEEEEENS4_6LayoutISC_NS5_IJNSA_ILi0EEESV_SV_EEEEENS5_IJNS4_10UnderscoreESY_SY_EEEEENS4_13SM90_TMA_LOADENS4_14ComposedLayoutINS4_7SwizzleILi3ELi4ELi3EEENS4_18smem_ptr_flag_bitsILi8EEENSU_INS5_IJNSA_ILi8EEESE_EEENS5_IJSE_SB_EEEEEEEvNS4_8identityES11_S1B_vS1C_EENS_8epilogue10collective18CollectiveEpilogueINS1E_23Sm100TmaWarpSpecializedILi2ELi2ELi64ELb0ELb0EEEJSF_NS5_IJNSU_ISE_SB_EENSU_INSA_ILi64EEESB_EEEEESG_SH_SG_SH_NS1E_6fusion15FusionCallbacksIS1I_NS1N_17LinearCombinationISG_fSG_fLNS_15FloatRoundStyleE2EEESF_S1M_JEEENS4_5SM1004TMEM4LOAD26SM100_TMEM_LOAD_32dp32b64xES11_NS12_INS13_ILi2ELi4ELi3EEES16_NSU_INS5_IJS17_S1K_EEENS5_IJS1K_SB_EEEEEEENS4_39AutoVectorizingCopyWithAssumedAlignmentILi128EEENS4_14SM90_TMA_STOREES21_S23_S23_EEEvvEEEEvNT_6ParamsE)
        /*0038*/ 	.word	0x00000000


	//----- nvinfo : EIATTR_MIN_STACK_SIZE
	.align		4
.L_27:
        /*003c*/ 	.byte	0x04, 0x12
        /*003e*/ 	.short	(.L_29 - .L_28)
	.align		4
.L_28:
        /*0040*/ 	.word	index@(_ZN7cutlass13device_kernelINS_4gemm6kernel13GemmUniversalIN4cute5tupleIJiiiiEEENS1_10collective13CollectiveMmaINS1_35MainloopSm100TmaUmmaWarpSpecializedILi5ELi2ELi4ENS5_IJNS4_1CILi1EEESB_SB_EEEEENS5_IJNSA_ILi128EEESE_SE_EEENS_12float_e4m3_tENS5_IJlSB_lEEESG_SH_NS4_8TiledMMAINS4_8MMA_AtomIJNS4_10MMA_TraitsINS4_19SM100_MMA_F8F6F4_SSEJSG_SG_fSE_SE_NS4_17integral_constantINS4_4UMMA5MajorELSO_0EEESP_NSM_INSN_7ScaleInELSQ_0EEESR_EEEEEENS4_6LayoutISC_NS5_IJNSA_ILi0EEESV_SV_EEEEENS5_IJNS4_10UnderscoreESY_SY_EEEEENS4_13SM90_TMA_LOADENS4_14ComposedLayoutINS4_7SwizzleILi3ELi4ELi3EEENS4_18smem_ptr_flag_bitsILi8EEENSU_INS5_IJNSA_ILi8EEESE_EEENS5_IJSE_SB_EEEEEEEvNS4_8identityES11_S1B_vS1C_EENS_8epilogue10collective18CollectiveEpilogueINS1E_23Sm100TmaWarpSpecializedILi2ELi2ELi64ELb0ELb0EEEJSF_NS5_IJNSU_ISE_SB_EENSU_INSA_ILi64EEESB_EEEEESG_SH_SG_SH_NS1E_6fusion15FusionCallbacksIS1I_NS1N_17LinearCombinationISG_fSG_fLNS_15FloatRoundStyleE2EEESF_S1M_JEEENS4_5SM1004TMEM4LOAD26SM100_TMEM_LOAD_32dp32b64xES11_NS12_INS13_ILi2ELi4ELi3EEES16_NSU_INS5_IJS17_S1K_EEENS5_IJS1K_SB_EEEEEEENS4_39AutoVectorizingCopyWithAssumedAlignmentILi128EEENS4_14SM90_TMA_STOREES21_S23_S23_EEEvvEEEEvNT_6ParamsE)
        /*0044*/ 	.word	0x00000000
.L_29:


//--------------------- .nv.compat                --------------------------
	.section	.nv.compat,"",@"SHT_CUDA_COMPAT_INFO"
	.align	4
        /*0000*/ 	.byte	0x02, 0x09, 0x01, 0x00, 0x02, 0x02, 0x02, 0x00, 0x02, 0x05, 0x05, 0x00, 0x03, 0x07, 0x01, 0x01
        /*0010*/ 	.byte	0x02, 0x03, 0x01, 0x00, 0x02, 0x06, 0x01, 0x00, 0x04, 0x0b, 0x08, 0x00, 0x09, 0x00, 0x00, 0x00
        /*0020*/ 	.byte	0x00, 0x00, 0x00, 0x00


//--------------------- .nv.info._ZN7cutlass13device_kernelINS_4gemm6kernel13GemmUniversalIN4cute5tupleIJiiiiEEENS1_10collective13CollectiveMmaINS1_35MainloopSm100TmaUmmaWarpSpecializedILi5ELi2ELi4ENS5_IJNS4_1CILi1EEESB_SB_EEEEENS5_IJNSA_ILi128EEESE_SE_EEENS_12float_e4m3_tENS5_IJlSB_lEEESG_SH_NS4_8TiledMMAINS4_8MMA_AtomIJNS4_10MMA_TraitsINS4_19SM100_MMA_F8F6F4_SSEJSG_SG_fSE_SE_NS4_17integral_constantINS4_4UMMA5MajorELSO_0EEESP_NSM_INSN_7ScaleInELSQ_0EEESR_EEEEEENS4_6LayoutISC_NS5_IJNSA_ILi0EEESV_SV_EEEEENS5_IJNS4_10UnderscoreESY_SY_EEEEENS4_13SM90_TMA_LOADENS4_14ComposedLayoutINS4_7SwizzleILi3ELi4ELi3EEENS4_18smem_ptr_flag_bitsILi8EEENSU_INS5_IJNSA_ILi8EEESE_EEENS5_IJSE_SB_EEEEEEEvNS4_8identityES11_S1B_vS1C_EENS_8epilogue10collective18CollectiveEpilogueINS1E_23Sm100TmaWarpSpecializedILi2ELi2ELi64ELb0ELb0EEEJSF_NS5_IJNSU_ISE_SB_EENSU_INSA_ILi64EEESB_EEEEESG_SH_SG_SH_NS1E_6fusion15FusionCallbacksIS1I_NS1N_17LinearCombinationISG_fSG_fLNS_15FloatRoundStyleE2EEESF_S1M_JEEENS4_5SM1004TMEM4LOAD26SM100_TMEM_LOAD_32dp32b64xES11_NS12_INS13_ILi2ELi4ELi3EEES16_NSU_INS5_IJS17_S1K_EEENS5_IJS1K_SB_EEEEEEENS4_39AutoVectorizingCopyWithAssumedAlignmentILi128EEENS4_14SM90_TMA_STOREES21_S23_S23_EEEvvEEEEvNT_6ParamsE --------------------------
	.section	.nv.info._ZN7cutlass13device_kernelINS_4gemm6kernel13GemmUniversalIN4cute5tupleIJiiiiEEENS1_10collective13CollectiveMmaINS1_35MainloopSm100TmaUmmaWarpSpecializedILi5ELi2ELi4ENS5_IJNS4_1CILi1EEESB_SB_EEEEENS5_IJNSA_ILi128EEESE_SE_EEENS_12float_e4m3_tENS5_IJlSB_lEEESG_SH_NS4_8TiledMMAINS4_8MMA_AtomIJNS4_10MMA_TraitsINS4_19SM100_MMA_F8F6F4_SSEJSG_SG_fSE_SE_NS4_17integral_constantINS4_4UMMA5MajorELSO_0EEESP_NSM_INSN_7ScaleInELSQ_0EEESR_EEEEEENS4_6LayoutISC_NS5_IJNSA_ILi0EEESV_SV_EEEEENS5_IJNS4_10UnderscoreESY_SY_EEEEENS4_13SM90_TMA_LOADENS4_14ComposedLayoutINS4_7SwizzleILi3ELi4ELi3EEENS4_18smem_ptr_flag_bitsILi8EEENSU_INS5_IJNSA_ILi8EEESE_EEENS5_IJSE_SB_EEEEEEEvNS4_8identityES11_S1B_vS1C_EENS_8epilogue10collective18CollectiveEpilogueINS1E_23Sm100TmaWarpSpecializedILi2ELi2ELi64ELb0ELb0EEEJSF_NS5_IJNSU_ISE_SB_EENSU_INSA_ILi64EEESB_EEEEESG_SH_SG_SH_NS1E_6fusion15FusionCallbacksIS1I_NS1N_17LinearCombinationISG_fSG_fLNS_15FloatRoundStyleE2EEESF_S1M_JEEENS4_5SM1004TMEM4LOAD26SM100_TMEM_LOAD_32dp32b64xES11_NS12_INS13_ILi2ELi4ELi3EEES16_NSU_INS5_IJS17_S1K_EEENS5_IJS1K_SB_EEEEEEENS4_39AutoVectorizingCopyWithAssumedAlignmentILi128EEENS4_14SM90_TMA_STOREES21_S23_S23_EEEvvEEEEvNT_6ParamsE,"",@"SHT_CUDA_INFO"
	.sectionflags	@""
	.align	4


	//----- nvinfo : EIATTR_CUDA_API_VERSION
	.align		4
        /*0000*/ 	.byte	0x04, 0x37
        /*0002*/ 	.short	(.L_31 - .L_30)
.L_30:
        /*0004*/ 	.word	0x00000082


	//----- nvinfo : EIATTR_KPARAM_INFO
	.align		4
.L_31:
        /*0008*/ 	.byte	0x04, 0x17
        /*000a*/ 	.short	(.L_33 - .L_32)
.L_32:
        /*000c*/ 	.word	0x00000000
        /*0010*/ 	.short	0x0000
        /*0012*/ 	.short	0x0000
        /*0014*/ 	.byte	0x00, 0xf0, 0x01, 0x20


	//----- nvinfo : EIATTR_AT_ENTRY_FRAGMENTS
	.align		4
.L_33:
        /*0018*/ 	.byte	0x04, 0x4f
        /*001a*/ 	.short	(.L_35 - .L_34)


	//   ....[0]....
.L_34:
        /*001c*/ 	.word	0x00000006


	//----- nvinfo : EIATTR_RESERVED_SMEM_USED
	.align		4
.L_35:
        /*0020*/ 	.byte	0x01, 0x41
	.zero		2


	//----- nvinfo : EIATTR_SPARSE_MMA_MASK
	.align		4
        /*0024*/ 	.byte	0x03, 0x50
        /*0026*/ 	.short	0x0000


	//----- nvinfo : EIATTR_TCGEN05_1CTA_USED
	.align		4
        /*0028*/ 	.byte	0x01, 0x51
	.zero		2


	//----- nvinfo : EIATTR_MAXREG_COUNT
	.align		4
        /*002c*/ 	.byte	0x03, 0x1b
        /*002e*/ 	.short	0x00ff


	//----- nvinfo : EIATTR_NUM_BARRIERS
	.align		4
        /*0030*/ 	.byte	0x02, 0x4c
        /*0032*/ 	.byte	0x07
	.zero		1


	//----- nvinfo : EIATTR_EXTERNS
	.align		4
        /*0034*/ 	.byte	0x04, 0x0f
        /*0036*/ 	.short	(.L_37 - .L_36)


	//   ....[0]....
	.align		4
.L_36:
        /*0038*/ 	.word	index@(__assertfail)


	//----- nvinfo : EIATTR_MERCURY_ISA_VERSION
	.align		4
.L_37:
        /*003c*/ 	.byte	0x03, 0x5f
        /*003e*/ 	.short	0x0101


	//----- nvinfo : EIATTR_INT_WARP_WIDE_INSTR_OFFSETS
	.align		4
        /*0040*/ 	.byte	0x04, 0x31
        /*0042*/ 	.short	(.L_39 - .L_38)


	//   ....[0]....
.L_38:
        /*0044*/ 	.word	0x00001da0


	//   ....[1]....
        /*0048*/ 	.word	0x00003880


	//   ....[2]....
        /*004c*/ 	.word	0x000038a0


	//   ....[3]....
        /*0050*/ 	.word	0x000038d0


	//   ....[4]....
        /*0054*/ 	.word	0x00004200


	//   ....[5]....
        /*0058*/ 	.word	0x00004270


	//   ....[6]....
        /*005c*/ 	.word	0x00004450


	//   ....[7]....
        /*0060*/ 	.word	0x000045b0


	//----- nvinfo : EIATTR_COOP_GROUP_MASK_REGIDS
	.align		4
.L_39:
        /*0064*/ 	.byte	0x04, 0x29
        /*0066*/ 	.short	(.L_41 - .L_40)


	//   ....[0]....
.L_40:
        /*0068*/ 	.word	0xffffffff


	//   ....[1]....
        /*006c*/ 	.word	0xffffffff


	//   ....[2]....
        /*0070*/ 	.word	0xffffffff


	//   ....[3]....
        /*0074*/ 	.word	0xffffffff


	//   ....[4]....
        /*0078*/ 	.word	0xffffffff


	//   ....[5]....
        /*007c*/ 	.word	0xffffffff


	//   ....[6]....
        /*0080*/ 	.word	0xffffffff


	//   ....[7]....
        /*0084*/ 	.word	0xffffffff


	//   ....[8]....
        /*0088*/ 	.word	0xffffffff


	//   ....[9]....
        /*008c*/ 	.word	0xffffffff


	//   ....[10]....
        /*0090*/ 	.word	0xffffffff


	//   ....[11]....
        /*0094*/ 	.word	0xffffffff


	//   ....[12]....
        /*0098*/ 	.word	0xffffffff


	//----- nvinfo : EIATTR_COOP_GROUP_INSTR_OFFSETS
	.align		4
.L_41:
        /*009c*/ 	.byte	0x04, 0x28
        /*009e*/ 	.short	(.L_43 - .L_42)


	//   ....[0]....
.L_42:
        /*00a0*/ 	.word	0x00000090


	//   ....[1]....
        /*00a4*/ 	.word	0x000004d0


	//   ....[2]....
        /*00a8*/ 	.word	0x00000660


	//   ....[3]....
        /*00ac*/ 	.word	0x000007c0


	//   ....[4]....
        /*00b0*/ 	.word	0x000008c0


	//   ....[5]....
        /*00b4*/ 	.word	0x00000a30


	//   ....[6]....
        /*00b8*/ 	.word	0x00000bd0


	//   ....[7]....
        /*00bc*/ 	.word	0x00001c80


	//   ....[8]....
        /*00c0*/ 	.word	0x00002af0


	//   ....[9]....
        /*00c4*/ 	.word	0x00002d00


	//   ....[10]....
        /*00c8*/ 	.word	0x00002d30


	//   ....[11]....
        /*00cc*/ 	.word	0x00003760


	//   ....[12]....
        /*00d0*/ 	.word	0x00003990


	//----- nvinfo : EIATTR_VRC_CTA_INIT_COUNT
	.align		4
.L_43:
        /*00d4*/ 	.byte	0x02, 0x4a
        /*00d6*/ 	.byte	0x80
	.zero		1


	//----- nvinfo : EIATTR_SYSCALL_OFFSETS
	.align		4
        /*00d8*/ 	.byte	0x04, 0x46
        /*00da*/ 	.short	(.L_45 - .L_44)


	//   ....[0]....
.L_44:
        /*00dc*/ 	.word	0x00004fe0


	//   ....[1]....
        /*00e0*/ 	.word	0x00005120


	//   ....[2]....
        /*00e4*/ 	.word	0x00005980


	//   ....[3]....
        /*00e8*/ 	.word	0x00006f90


	//----- nvinfo : EIATTR_MBARRIER_INSTR_OFFSETS
	.align		4
.L_45:
        /*00ec*/ 	.byte	0x04, 0x39
        /*00ee*/ 	.short	(.L_47 - .L_46)


	//   ....[0]....
.L_46:
        /*00f0*/ 	.word	0x000005b0
        /*00f4*/ 	.word	0x000000ff
        /*00f8*/ 	.word	0x00000000
        /*00fc*/ 	.short	0x0100
        /*00fe*/ 	.byte	0x05
	.zero		1


	//   ....[1]....
        /*0100*/ 	.word	0x000005c0
        /*0104*/ 	.word	0x000000ff
        /*0108*/ 	.word	0x00000028
        /*010c*/ 	.short	0x0100
        /*010e*/ 	.byte	0x05
	.zero		1


	//   ....[2]....
        /*0110*/ 	.word	0x000005d0
        /*0114*/ 	.word	0x000000ff
        /*0118*/ 	.word	0x00000008
        /*011c*/ 	.short	0x0100
        /*011e*/ 	.byte	0x05
	.zero		1


	//   ....[3]....
        /*0120*/ 	.word	0x000005e0
        /*0124*/ 	.word	0x000000ff
        /*0128*/ 	.word	0x00000030
        /*012c*/ 	.short	0x0100
        /*012e*/ 	.byte	0x05
	.zero		1


	//   ....[4]....
        /*0130*/ 	.word	0x000005f0
        /*0134*/ 	.word	0x000000ff
        /*0138*/ 	.word	0x00000010
        /*013c*/ 	.short	0x0100
        /*013e*/ 	.byte	0x05
	.zero		1


	//   ....[5]....
        /*0140*/ 	.word	0x00000600
        /*0144*/ 	.word	0x000000ff
        /*0148*/ 	.word	0x00000038
        /*014c*/ 	.short	0x0100
        /*014e*/ 	.byte	0x05
	.zero		1


	//   ....[6]....
        /*0150*/ 	.word	0x00000610
        /*0154*/ 	.word	0x000000ff
        /*0158*/ 	.word	0x00000018
        /*015c*/ 	.short	0x0100
        /*015e*/ 	.byte	0x05
	.zero		1


	//   ....[7]....
        /*0160*/ 	.word	0x00000620
        /*0164*/ 	.word	0x000000ff
        /*0168*/ 	.word	0x00000040
        /*016c*/ 	.short	0x0100
        /*016e*/ 	.byte	0x05
	.zero		1


	//   ....[8]....
        /*0170*/ 	.word	0x00000630
        /*0174*/ 	.word	0x000000ff
        /*0178*/ 	.word	0x00000020
        /*017c*/ 	.short	0x0100
        /*017e*/ 	.byte	0x05
	.zero		1


	//   ....[9]....
        /*0180*/ 	.word	0x00000640
        /*0184*/ 	.word	0x000000ff
        /*0188*/ 	.word	0x00000048
        /*018c*/ 	.short	0x0100
        /*018e*/ 	.byte	0x05
	.zero		1


	//   ....[10]....
        /*0190*/ 	.word	0x00000770
        /*0194*/ 	.word	0x000000ff
        /*0198*/ 	.word	0x00000050
        /*019c*/ 	.short	0x0100
        /*019e*/ 	.byte	0x07
	.zero		1


	//   ....[11]....
        /*01a0*/ 	.word	0x00000780
        /*01a4*/ 	.word	0x000000ff
        /*01a8*/ 	.word	0x00000060
        /*01ac*/ 	.short	0x0100
        /*01ae*/ 	.byte	0x07
	.zero		1


	//   ....[12]....
        /*01b0*/ 	.word	0x00000790
        /*01b4*/ 	.word	0x000000ff
        /*01b8*/ 	.word	0x00000058
        /*01bc*/ 	.short	0x0100
        /*01be*/ 	.byte	0x07
	.zero		1


	//   ....[13]....
        /*01c0*/ 	.word	0x000007a0
        /*01c4*/ 	.word	0x000000ff
        /*01c8*/ 	.word	0x00000068
        /*01cc*/ 	.short	0x0100
        /*01ce*/ 	.byte	0x07
	.zero		1


	//   ....[14]....
        /*01d0*/ 	.word	0x00000890
        /*01d4*/ 	.word	0x000000ff
        /*01d8*/ 	.word	0x00000070
        /*01dc*/ 	.short	0x0100
        /*01de*/ 	.byte	0x05
	.zero		1


	//   ....[15]....
        /*01e0*/ 	.word	0x000008a0
        /*01e4*/ 	.word	0x000000ff
        /*01e8*/ 	.word	0x00000078
        /*01ec*/ 	.short	0x0100
        /*01ee*/ 	.byte	0x05
	.zero		1


	//   ....[16]....
        /*01f0*/ 	.word	0x000009e0
        /*01f4*/ 	.word	0x000000ff
        /*01f8*/ 	.word	0x00000080
        /*01fc*/ 	.short	0x0100
        /*01fe*/ 	.byte	0x05
	.zero		1


	//   ....[17]....
        /*0200*/ 	.word	0x000009f0
        /*0204*/ 	.word	0x000000ff
        /*0208*/ 	.word	0x00000090
        /*020c*/ 	.short	0x0100
        /*020e*/ 	.byte	0x05
	.zero		1


	//   ....[18]....
        /*0210*/ 	.word	0x00000a00
        /*0214*/ 	.word	0x000000ff
        /*0218*/ 	.word	0x00000088
        /*021c*/ 	.short	0x0100
        /*021e*/ 	.byte	0x05
	.zero		1


	//   ....[19]....
        /*0220*/ 	.word	0x00000a10
        /*0224*/ 	.word	0x000000ff
        /*0228*/ 	.word	0x00000098
        /*022c*/ 	.short	0x0100
        /*022e*/ 	.byte	0x05
	.zero		1


	//   ....[20]....
        /*0230*/ 	.word	0x00000b40
        /*0234*/ 	.word	0x000000ff
        /*0238*/ 	.word	0x000000a0
        /*023c*/ 	.short	0x0100
        /*023e*/ 	.byte	0x07
	.zero		1


	//   ....[21]....
        /*0240*/ 	.word	0x00000b50
        /*0244*/ 	.word	0x000000ff
        /*0248*/ 	.word	0x000000c0
        /*024c*/ 	.short	0x0100
        /*024e*/ 	.byte	0x07
	.zero		1


	//   ....[22]....
        /*0250*/ 	.word	0x00000b60
        /*0254*/ 	.word	0x000000ff
        /*0258*/ 	.word	0x000000a8
        /*025c*/ 	.short	0x0100
        /*025e*/ 	.byte	0x07
	.zero		1


	//   ....[23]....
        /*0260*/ 	.word	0x00000b70
        /*0264*/ 	.word	0x000000ff
        /*0268*/ 	.word	0x000000c8
        /*026c*/ 	.short	0x0100
        /*026e*/ 	.byte	0x07
	.zero		1


	//   ....[24]....
        /*0270*/ 	.word	0x00000b80
        /*0274*/ 	.word	0x000000ff
        /*0278*/ 	.word	0x000000b0
        /*027c*/ 	.short	0x0100
        /*027e*/ 	.byte	0x07
	.zero		1


	//   ....[25]....
        /*0280*/ 	.word	0x00000b90
        /*0284*/ 	.word	0x000000ff
        /*0288*/ 	.word	0x000000d0
        /*028c*/ 	.short	0x0100
        /*028e*/ 	.byte	0x07
	.zero		1


	//   ....[26]....
        /*0290*/ 	.word	0x00000ba0
        /*0294*/ 	.word	0x000000ff
        /*0298*/ 	.word	0x000000b8
        /*029c*/ 	.short	0x0100
        /*029e*/ 	.byte	0x07
	.zero		1


	//   ....[27]....
        /*02a0*/ 	.word	0x00000bb0
        /*02a4*/ 	.word	0x000000ff
        /*02a8*/ 	.word	0x000000d8
        /*02ac*/ 	.short	0x0100
        /*02ae*/ 	.byte	0x07
	.zero		1


	//   ....[28]....
        /*02b0*/ 	.word	0x00000ca0
        /*02b4*/ 	.word	0x000000ff
        /*02b8*/ 	.word	0x000000e0
        /*02bc*/ 	.short	0x0100
        /*02be*/ 	.byte	0x05
	.zero		1


	//   ....[29]....
        /*02c0*/ 	.word	0x00000cb0
        /*02c4*/ 	.word	0x000000ff
        /*02c8*/ 	.word	0x000000f0
        /*02cc*/ 	.short	0x0100
        /*02ce*/ 	.byte	0x05
	.zero		1


	//   ....[30]....
        /*02d0*/ 	.word	0x00000cc0
        /*02d4*/ 	.word	0x000000ff
        /*02d8*/ 	.word	0x000000e8
        /*02dc*/ 	.short	0x0100
        /*02de*/ 	.byte	0x05
	.zero		1


	//   ....[31]....
        /*02e0*/ 	.word	0x00000cd0
        /*02e4*/ 	.word	0x000000ff
        /*02e8*/ 	.word	0x000000f8
        /*02ec*/ 	.short	0x0100
        /*02ee*/ 	.byte	0x05
	.zero		1


	//   ....[32]....
        /*02f0*/ 	.word	0x000015a0
        /*02f4*/ 	.word	0x00000003
        /*02f8*/ 	.word	0x000000f0
        /*02fc*/ 	.short	0x010a
        /*02fe*/ 	.byte	0xff
	.zero		1


	//   ....[33]....
        /*0300*/ 	.word	0x000015d0
        /*0304*/ 	.word	0x00000003
        /*0308*/ 	.word	0x000000e0
        /*030c*/ 	.short	0x0101
        /*030e*/ 	.byte	0xff
	.zero		1


	//   ....[34]....
        /*0310*/ 	.word	0x000016a0
        /*0314*/ 	.word	0x000000ff
        /*0318*/ 	.word	0x00000028
        /*031c*/ 	.short	0x010a
        /*031e*/ 	.byte	0x08
	.zero		1


	//   ....[35]....
        /*0320*/ 	.word	0x00001740
        /*0324*/ 	.word	0x000000ff
        /*0328*/ 	.word	0x00000028
        /*032c*/ 	.short	0x010a
        /*032e*/ 	.byte	0x21
	.zero		1


	//   ....[36]....
        /*0330*/ 	.word	0x000018a0
        /*0334*/ 	.word	0x000000ff
        /*0338*/ 	.word	0x00000028
        /*033c*/ 	.short	0x010a
        /*033e*/ 	.byte	0x08
	.zero		1


	//   ....[37]....
        /*0340*/ 	.word	0x00001990
        /*0344*/ 	.word	0x000000ff
        /*0348*/ 	.word	0x00000078
        /*034c*/ 	.short	0x0101
        /*034e*/ 	.byte	0x04
	.zero		1


	//   ....[38]....
        /*0350*/ 	.word	0x000019b0
        /*0354*/ 	.word	0x000000ff
        /*0358*/ 	.word	0x00000028
        /*035c*/ 	.short	0x010a
        /*035e*/ 	.byte	0x08
	.zero		1


	//   ....[39]....
        /*0360*/ 	.word	0x00001a30
        /*0364*/ 	.word	0x000000ff
        /*0368*/ 	.word	0x00000028
        /*036c*/ 	.short	0x010a
        /*036e*/ 	.byte	0x11
	.zero		1


	//   ....[40]....
        /*0370*/ 	.word	0x00001b90
        /*0374*/ 	.word	0x000000ff
        /*0378*/ 	.word	0x00000028
        /*037c*/ 	.short	0x010a
        /*037e*/ 	.byte	0x08
	.zero		1


	//   ....[41]....
        /*0380*/ 	.word	0x00001cb0
        /*0384*/ 	.word	0x00000002
        /*0388*/ 	.word	0x00000080
        /*038c*/ 	.short	0x010a
        /*038e*/ 	.byte	0xff
	.zero		1


	//   ....[42]....
        /*0390*/ 	.word	0x00001d70
        /*0394*/ 	.word	0x00000002
        /*0398*/ 	.word	0x00000000
        /*039c*/ 	.short	0x0101
        /*039e*/ 	.byte	0xff
	.zero		1


	//   ....[43]....
        /*03a0*/ 	.word	0x000022d0
        /*03a4*/ 	.word	0x000000ff
        /*03a8*/ 	.word	0x00000000
        /*03ac*/ 	.short	0x010a
        /*03ae*/ 	.byte	0x05
	.zero		1


	//   ....[44]....
        /*03b0*/ 	.word	0x00002360
        /*03b4*/ 	.word	0x000000ff
        /*03b8*/ 	.word	0x00000000
        /*03bc*/ 	.short	0x010a
        /*03be*/ 	.byte	0x05
	.zero		1


	//   ....[45]....
        /*03c0*/ 	.word	0x000023f0
        /*03c4*/ 	.word	0x000000ff
        /*03c8*/ 	.word	0x00000000
        /*03cc*/ 	.short	0x010a
        /*03ce*/ 	.byte	0x05
	.zero		1


	//   ....[46]....
        /*03d0*/ 	.word	0x00002480
        /*03d4*/ 	.word	0x000000ff
        /*03d8*/ 	.word	0x00000000
        /*03dc*/ 	.short	0x010a
        /*03de*/ 	.byte	0x05
	.zero		1


	//   ....[47]....
        /*03e0*/ 	.word	0x00002520
        /*03e4*/ 	.word	0x00000000
        /*03e8*/ 	.word	0x00000000
        /*03ec*/ 	.short	0x010a
        /*03ee*/ 	.byte	0xff
	.zero		1


	//   ....[48]....
        /*03f0*/ 	.word	0x00002640
        /*03f4*/ 	.word	0x00000000
        /*03f8*/ 	.word	0x000000e0
        /*03fc*/ 	.short	0x010a
        /*03fe*/ 	.byte	0xff
	.zero		1


	//   ....[49]....
        /*0400*/ 	.word	0x000026a0
        /*0404*/ 	.word	0x00000004
        /*0408*/ 	.word	0x00000000
        /*040c*/ 	.short	0x0101
        /*040e*/ 	.byte	0xff
	.zero		1


	//   ....[50]....
        /*0410*/ 	.word	0x000026c0
        /*0414*/ 	.word	0x000000ff
        /*0418*/ 	.word	0x00000090
        /*041c*/ 	.short	0x010a
        /*041e*/ 	.byte	0x05
	.zero		1


	//   ....[51]....
        /*0420*/ 	.word	0x000027e0
        /*0424*/ 	.word	0x00000000
        /*0428*/ 	.word	0x00000080
        /*042c*/ 	.short	0x010a
        /*042e*/ 	.byte	0xff
	.zero		1


	//   ....[52]....
        /*0430*/ 	.word	0x000028f0
        /*0434*/ 	.word	0x00000000
        /*0438*/ 	.word	0x00000000
        /*043c*/ 	.short	0x0101
        /*043e*/ 	.byte	0xff
	.zero		1


	//   ....[53]....
        /*0440*/ 	.word	0x00002980
        /*0444*/ 	.word	0x000000ff
        /*0448*/ 	.word	0x00000090
        /*044c*/ 	.short	0x0106
        /*044e*/ 	.byte	0x05
	.zero		1


	//   ....[54]....
        /*0450*/ 	.word	0x000029a0
        /*0454*/ 	.word	0x000000ff
        /*0458*/ 	.word	0x00000090
        /*045c*/ 	.short	0x010a
        /*045e*/ 	.byte	0x05
	.zero		1


	//   ....[55]....
        /*0460*/ 	.word	0x00002a30
        /*0464*/ 	.word	0x000000ff
        /*0468*/ 	.word	0x00000090
        /*046c*/ 	.short	0x0106
        /*046e*/ 	.byte	0x04
	.zero		1


	//   ....[56]....
        /*0470*/ 	.word	0x00002a70
        /*0474*/ 	.word	0x00000000
        /*0478*/ 	.word	0x00000090
        /*047c*/ 	.short	0x010a
        /*047e*/ 	.byte	0xff
	.zero		1


	//   ....[57]....
        /*0480*/ 	.word	0x00002fb0
        /*0484*/ 	.word	0x00000000
        /*0488*/ 	.word	0x00000080
        /*048c*/ 	.short	0x010a
        /*048e*/ 	.byte	0xff
	.zero		1


	//   ....[58]....
        /*0490*/ 	.word	0x000030c0
        /*0494*/ 	.word	0x00000003
        /*0498*/ 	.word	0x00000000
        /*049c*/ 	.short	0x0101
        /*049e*/ 	.byte	0xff
	.zero		1


	//   ....[59]....
        /*04a0*/ 	.word	0x000030d0
        /*04a4*/ 	.word	0x000000ff
        /*04a8*/ 	.word	0x00000000
        /*04ac*/ 	.short	0x010a
        /*04ae*/ 	.byte	0x06
	.zero		1


	//   ....[60]....
        /*04b0*/ 	.word	0x000030f0
        /*04b4*/ 	.word	0x000000ff
        /*04b8*/ 	.word	0x000000c0
        /*04bc*/ 	.short	0x010a
        /*04be*/ 	.byte	0x07
	.zero		1


	//   ....[61]....
        /*04c0*/ 	.word	0x000031c0
        /*04c4*/ 	.word	0x000000ff
        /*04c8*/ 	.word	0x00000000
        /*04cc*/ 	.short	0x010a
        /*04ce*/ 	.byte	0x06
	.zero		1


	//   ....[62]....
        /*04d0*/ 	.word	0x000032f0
        /*04d4*/ 	.word	0x000000ff
        /*04d8*/ 	.word	0x00000000
        /*04dc*/ 	.short	0x010a
        /*04de*/ 	.byte	0x1a
	.zero		1


	//   ....[63]....
        /*04e0*/ 	.word	0x00003590
        /*04e4*/ 	.word	0x000000ff
        /*04e8*/ 	.word	0x00000000
        /*04ec*/ 	.short	0x010a
        /*04ee*/ 	.byte	0x06
	.zero		1


	//   ....[64]....
        /*04f0*/ 	.word	0x00003620
        /*04f4*/ 	.word	0x000000ff
        /*04f8*/ 	.word	0x00000000
        /*04fc*/ 	.short	0x010a
        /*04fe*/ 	.byte	0x06
	.zero		1


	//   ....[65]....
        /*0500*/ 	.word	0x000036b0
        /*0504*/ 	.word	0x000000ff
        /*0508*/ 	.word	0x00000000
        /*050c*/ 	.short	0x010a
        /*050e*/ 	.byte	0x06
	.zero		1


	//   ....[66]....
        /*0510*/ 	.word	0x00003740
        /*0514*/ 	.word	0x000000ff
        /*0518*/ 	.word	0x00000000
        /*051c*/ 	.short	0x010a
        /*051e*/ 	.byte	0x07
	.zero		1


	//   ....[67]....
        /*0520*/ 	.word	0x00003ba0
        /*0524*/ 	.word	0x00000000
        /*0528*/ 	.word	0x00000080
        /*052c*/ 	.short	0x010a
        /*052e*/ 	.byte	0xff
	.zero		1


	//   ....[68]....
        /*0530*/ 	.word	0x00003c60
        /*0534*/ 	.word	0x00000000
        /*0538*/ 	.word	0x00000000
        /*053c*/ 	.short	0x0101
        /*053e*/ 	.byte	0xff
	.zero		1


	//   ....[69]....
        /*0540*/ 	.word	0x00003f80
        /*0544*/ 	.word	0x000000ff
        /*0548*/ 	.word	0x00000078
        /*054c*/ 	.short	0x010a
        /*054e*/ 	.byte	0x07
	.zero		1


	//   ....[70]....
        /*0550*/ 	.word	0x00004170
        /*0554*/ 	.word	0x000000ff
        /*0558*/ 	.word	0x00000060
        /*055c*/ 	.short	0x010a
        /*055e*/ 	.byte	0x07
	.zero		1


	//   ....[71]....
        /*0560*/ 	.word	0x00004340
        /*0564*/ 	.word	0x000000ff
        /*0568*/ 	.word	0x00000050
        /*056c*/ 	.short	0x010b
        /*056e*/ 	.byte	0x07
	.zero		1


	//   ....[72]....
        /*0570*/ 	.word	0x000043b0
        /*0574*/ 	.word	0x000000ff
        /*0578*/ 	.word	0x00000000
        /*057c*/ 	.short	0x0101
        /*057e*/ 	.byte	0x08
	.zero		1


	//   ....[73]....
        /*0580*/ 	.word	0x000043e0
        /*0584*/ 	.word	0x000000ff
        /*0588*/ 	.word	0x00000068
        /*058c*/ 	.short	0x010a
        /*058e*/ 	.byte	0x07
	.zero		1


	//   ....[74]....
        /*0590*/ 	.word	0x000045f0
        /*0594*/ 	.word	0x000000ff
        /*0598*/ 	.word	0x00000058
        /*059c*/ 	.short	0x010b
        /*059e*/ 	.byte	0x07
	.zero		1


	//   ....[75]....
        /*05a0*/ 	.word	0x00004610
        /*05a4*/ 	.word	0x000000ff
        /*05a8*/ 	.word	0x00000000
        /*05ac*/ 	.short	0x0101
        /*05ae*/ 	.byte	0x0d
	.zero		1


	//   ....[76]....
        /*05b0*/ 	.word	0x00004640
        /*05b4*/ 	.word	0x000000ff
        /*05b8*/ 	.word	0x00000060
        /*05bc*/ 	.short	0x010a
        /*05be*/ 	.byte	0x07
	.zero		1


	//   ....[77]....
        /*05c0*/ 	.word	0x00004680
        /*05c4*/ 	.word	0x00000000
        /*05c8*/ 	.word	0x00000068
        /*05cc*/ 	.short	0x010a
        /*05ce*/ 	.byte	0xff
	.zero		1


	//   ....[78]....
        /*05d0*/ 	.word	0x000049b0
        /*05d4*/ 	.word	0x00000000
        /*05d8*/ 	.word	0x00000080
        /*05dc*/ 	.short	0x010a
        /*05de*/ 	.byte	0xff
	.zero		1


	//   ....[79]....
        /*05e0*/ 	.word	0x00004ac0
        /*05e4*/ 	.word	0x00000000
        /*05e8*/ 	.word	0x00000000
        /*05ec*/ 	.short	0x0101
        /*05ee*/ 	.byte	0xff
	.zero		1


	//   ....[80]....
        /*05f0*/ 	.word	0x00005520
        /*05f4*/ 	.word	0x00000003
        /*05f8*/ 	.word	0x00000050
        /*05fc*/ 	.short	0x010a
        /*05fe*/ 	.byte	0xff
	.zero		1


	//   ....[81]....
        /*0600*/ 	.word	0x00005560
        /*0604*/ 	.word	0x000000cf
        /*0608*/ 	.word	0x000000a0
        /*060c*/ 	.short	0x010a
        /*060e*/ 	.byte	0xff
	.zero		1


	//   ....[82]....
        /*0610*/ 	.word	0x00005690
        /*0614*/ 	.word	0x00000003
        /*0618*/ 	.word	0x00000050
        /*061c*/ 	.short	0x010a
        /*061e*/ 	.byte	0xff
	.zero		1


	//   ....[83]....
        /*0620*/ 	.word	0x000057f0
        /*0624*/ 	.word	0x00000000
        /*0628*/ 	.word	0x00000000
        /*062c*/ 	.short	0x0101
        /*062e*/ 	.byte	0xff
	.zero		1


	//   ....[84]....
        /*0630*/ 	.word	0x00005850
        /*0634*/ 	.word	0x000000cf
        /*0638*/ 	.word	0x000000a0
        /*063c*/ 	.short	0x010a
        /*063e*/ 	.byte	0xff
	.zero		1


	//   ....[85]....
        /*0640*/ 	.word	0x00006c00
        /*0644*/ 	.word	0x000000d2
        /*0648*/ 	.word	0x00000050
        /*064c*/ 	.short	0x010a
        /*064e*/ 	.byte	0xff
	.zero		1


	//   ....[86]....
        /*0650*/ 	.word	0x00006cd0
        /*0654*/ 	.word	0x000000d2
        /*0658*/ 	.word	0x00000050
        /*065c*/ 	.short	0x010a
        /*065e*/ 	.byte	0xff
	.zero		1


	//   ....[87]....
        /*0660*/ 	.word	0x00006e10
        /*0664*/ 	.word	0x00000003
        /*0668*/ 	.word	0x00000000
        /*066c*/ 	.short	0x0101
        /*066e*/ 	.byte	0xff
	.zero		1


	//   ....[88]....
        /*0670*/ 	.word	0x00007320
        /*0674*/ 	.word	0x000000ff
        /*0678*/ 	.word	0x00000000
        /*067c*/ 	.short	0x0101
        /*067e*/ 	.byte	0x05
	.zero		1


	//   ....[89]....
        /*0680*/ 	.word	0x000082a0
        /*0684*/ 	.word	0x00000003
        /*0688*/ 	.word	0x000000f0
        /*068c*/ 	.short	0x010a
        /*068e*/ 	.byte	0xff
	.zero		1


	//   ....[90]....
        /*0690*/ 	.word	0x00008300
        /*0694*/ 	.word	0x00000002
        /*0698*/ 	.word	0x00000028
        /*069c*/ 	.short	0x010a
        /*069e*/ 	.byte	0xff
	.zero		1


	//   ....[91]....
        /*06a0*/ 	.word	0x00008360
        /*06a4*/ 	.word	0x00000002
        /*06a8*/ 	.word	0x00000028
        /*06ac*/ 	.short	0x010a
        /*06ae*/ 	.byte	0xff
	.zero		1


	//   ....[92]....
        /*06b0*/ 	.word	0x000083b0
        /*06b4*/ 	.word	0x00000002
        /*06b8*/ 	.word	0x00000080
        /*06bc*/ 	.short	0x010a
        /*06be*/ 	.byte	0xff
	.zero		1


	//   ....[93]....
        /*06c0*/ 	.word	0x00008410
        /*06c4*/ 	.word	0x00000000
        /*06c8*/ 	.word	0x00000000
        /*06cc*/ 	.short	0x010a
        /*06ce*/ 	.byte	0xff
	.zero		1


	//   ....[94]....
        /*06d0*/ 	.word	0x00008470
        /*06d4*/ 	.word	0x00000000
        /*06d8*/ 	.word	0x00000000
        /*06dc*/ 	.short	0x010a
        /*06de*/ 	.byte	0xff
	.zero		1


	//   ....[95]....
        /*06e0*/ 	.word	0x000084d0
        /*06e4*/ 	.word	0x00000000
        /*06e8*/ 	.word	0x00000000
        /*06ec*/ 	.short	0x010a
        /*06ee*/ 	.byte	0xff
	.zero		1


	//   ....[96]....
        /*06f0*/ 	.word	0x00008530
        /*06f4*/ 	.word	0x00000000
        /*06f8*/ 	.word	0x00000000
        /*06fc*/ 	.short	0x010a
        /*06fe*/ 	.byte	0xff
	.zero		1


	//   ....[97]....
        /*0700*/ 	.word	0x00008580
        /*0704*/ 	.word	0x00000000
        /*0708*/ 	.word	0x000000e0
        /*070c*/ 	.short	0x010a
        /*070e*/ 	.byte	0xff
	.zero		1


	//   ....[98]....
        /*0710*/ 	.word	0x000085e0
        /*0714*/ 	.word	0x00000000
        /*0718*/ 	.word	0x00000090
        /*071c*/ 	.short	0x010a
        /*071e*/ 	.byte	0xff
	.zero		1


	//   ....[99]....
        /*0720*/ 	.word	0x00008630
        /*0724*/ 	.word	0x00000000
        /*0728*/ 	.word	0x00000080
        /*072c*/ 	.short	0x010a
        /*072e*/ 	.byte	0xff
	.zero		1


	//   ....[100]....
        /*0730*/ 	.word	0x00008690
        /*0734*/ 	.word	0x00000000
        /*0738*/ 	.word	0x00000090
        /*073c*/ 	.short	0x010a
        /*073e*/ 	.byte	0xff
	.zero		1


	//   ....[101]....
        /*0740*/ 	.word	0x000086e0
        /*0744*/ 	.word	0x00000000
        /*0748*/ 	.word	0x00000080
        /*074c*/ 	.short	0x010a
        /*074e*/ 	.byte	0xff
	.zero		1


	//   ....[102]....
        /*0750*/ 	.word	0x00008740
        /*0754*/ 	.word	0x00000003
        /*0758*/ 	.word	0x000000c0
        /*075c*/ 	.short	0x010a
        /*075e*/ 	.byte	0xff
	.zero		1


	//   ....[103]....
        /*0760*/ 	.word	0x000087a0
        /*0764*/ 	.word	0x00000000
        /*0768*/ 	.word	0x00000000
        /*076c*/ 	.short	0x010a
        /*076e*/ 	.byte	0xff
	.zero		1


	//   ....[104]....
        /*0770*/ 	.word	0x00008800
        /*0774*/ 	.word	0x00000000
        /*0778*/ 	.word	0x00000000
        /*077c*/ 	.short	0x010a
        /*077e*/ 	.byte	0xff
	.zero		1


	//   ....[105]....
        /*0780*/ 	.word	0x00008860
        /*0784*/ 	.word	0x00000000
        /*0788*/ 	.word	0x00000000
        /*078c*/ 	.short	0x010a
        /*078e*/ 	.byte	0xff
	.zero		1


	//   ....[106]....
        /*0790*/ 	.word	0x000088c0
        /*0794*/ 	.word	0x00000000
        /*0798*/ 	.word	0x00000000
        /*079c*/ 	.short	0x010a
        /*079e*/ 	.byte	0xff
	.zero		1


	//   ....[107]....
        /*07a0*/ 	.word	0x00008920
        /*07a4*/ 	.word	0x00000000
        /*07a8*/ 	.word	0x00000000
        /*07ac*/ 	.short	0x010a
        /*07ae*/ 	.byte	0xff
	.zero		1


	//   ....[108]....
        /*07b0*/ 	.word	0x00008970
        /*07b4*/ 	.word	0x00000000
        /*07b8*/ 	.word	0x00000080
        /*07bc*/ 	.short	0x010a
        /*07be*/ 	.byte	0xff
	.zero		1


	//   ....[109]....
        /*07c0*/ 	.word	0x000089d0
        /*07c4*/ 	.word	0x00000000
        /*07c8*/ 	.word	0x00000078
        /*07cc*/ 	.short	0x010a
        /*07ce*/ 	.byte	0xff
	.zero		1


	//   ....[110]....
        /*07d0*/ 	.word	0x00008a30
        /*07d4*/ 	.word	0x00000003
        /*07d8*/ 	.word	0x00000060
        /*07dc*/ 	.short	0x010a
        /*07de*/ 	.byte	0xff
	.zero		1


	//   ....[111]....
        /*07e0*/ 	.word	0x00008a90
        /*07e4*/ 	.word	0x00000003
        /*07e8*/ 	.word	0x00000068
        /*07ec*/ 	.short	0x010a
        /*07ee*/ 	.byte	0xff
	.zero		1


	//   ....[112]....
        /*07f0*/ 	.word	0x00008af0
        /*07f4*/ 	.word	0x00000000
        /*07f8*/ 	.word	0x00000060
        /*07fc*/ 	.short	0x010a
        /*07fe*/ 	.byte	0xff
	.zero		1


	//   ....[113]....
        /*0800*/ 	.word	0x00008b40
        /*0804*/ 	.word	0x00000000
        /*0808*/ 	.word	0x00000080
        /*080c*/ 	.short	0x010a
        /*080e*/ 	.byte	0xff
	.zero		1


	//   ....[114]....
        /*0810*/ 	.word	0x00008b90
        /*0814*/ 	.word	0x00000003
        /*0818*/ 	.word	0x00000050
        /*081c*/ 	.short	0x010a
        /*081e*/ 	.byte	0xff
	.zero		1


	//   ....[115]....
        /*0820*/ 	.word	0x00008be0
        /*0824*/ 	.word	0x000000cf
        /*0828*/ 	.word	0x000000a0
        /*082c*/ 	.short	0x010a
        /*082e*/ 	.byte	0xff
	.zero		1


	//   ....[116]....
        /*0830*/ 	.word	0x00008c30
        /*0834*/ 	.word	0x000000d2
        /*0838*/ 	.word	0x00000050
        /*083c*/ 	.short	0x010a
        /*083e*/ 	.byte	0xff
	.zero		1


	//----- nvinfo : EIATTR_NUM_MBARRIERS
	.align		4
.L_47:
        /*0840*/ 	.byte	0x03, 0x38
        /*0842*/ 	.short	0x0020


	//----- nvinfo : EIATTR_EXIT_INSTR_OFFSETS
	.align		4
        /*0844*/ 	.byte	0x04, 0x1c
        /*0846*/ 	.short	(.L_49 - .L_48)


	//   ....[0]....
.L_48:
        /*0848*/ 	.word	0x00002550


	//   ....[1]....
        /*084c*/ 	.word	0x00002a40


	//   ....[2]....
        /*0850*/ 	.word	0x00002aa0


	//   ....[3]....
        /*0854*/ 	.word	0x000039a0


	//   ....[4]....
        /*0858*/ 	.word	0x000046b0


	//   ....[5]....
        /*085c*/ 	.word	0x000046f0


	//   ....[6]....
        /*0860*/ 	.word	0x00008290


	//----- nvinfo : EIATTR_MAX_THREADS
	.align		4
.L_49:
        /*0864*/ 	.byte	0x04, 0x05
        /*0866*/ 	.short	(.L_51 - .L_50)
.L_50:
        /*0868*/ 	.word	0x00000100
        /*086c*/ 	.word	0x00000001
        /*0870*/ 	.word	0x00000001


	//----- nvinfo : EIATTR_CRS_STACK_SIZE
	.align		4
.L_51:
        /*0874*/ 	.byte	0x04, 0x1e
        /*0876*/ 	.short	(.L_53 - .L_52)
.L_52:
        /*0878*/ 	.word	0x00000000


	//----- nvinfo : EIATTR_CBANK_PARAM_SIZE
	.align		4
.L_53:
        /*087c*/ 	.byte	0x03, 0x19
        /*087e*/ 	.short	0x0800


	//----- nvinfo : EIATTR_PARAM_CBANK
	.align		4
        /*0880*/ 	.byte	0x04, 0x0a
        /*0882*/ 	.short	(.L_55 - .L_54)
	.align		4
.L_54:
        /*0884*/ 	.word	index@(.nv.constant0._ZN7cutlass13device_kernelINS_4gemm6kernel13GemmUniversalIN4cute5tupleIJiiiiEEENS1_10collective13CollectiveMmaINS1_35MainloopSm100TmaUmmaWarpSpecializedILi5ELi2ELi4ENS5_IJNS4_1CILi1EEESB_SB_EEEEENS5_IJNSA_ILi128EEESE_SE_EEENS_12float_e4m3_tENS5_IJlSB_lEEESG_SH_NS4_8TiledMMAINS4_8MMA_AtomIJNS4_10MMA_TraitsINS4_19SM100_MMA_F8F6F4_SSEJSG_SG_fSE_SE_NS4_17integral_constantINS4_4UMMA5MajorELSO_0EEESP_NSM_INSN_7ScaleInELSQ_0EEESR_EEEEEENS4_6LayoutISC_NS5_IJNSA_ILi0EEESV_SV_EEEEENS5_IJNS4_10UnderscoreESY_SY_EEEEENS4_13SM90_TMA_LOADENS4_14ComposedLayoutINS4_7SwizzleILi3ELi4ELi3EEENS4_18smem_ptr_flag_bitsILi8EEENSU_INS5_IJNSA_ILi8EEESE_EEENS5_IJSE_SB_EEEEEEEvNS4_8identityES11_S1B_vS1C_EENS_8epilogue10collective18CollectiveEpilogueINS1E_23Sm100TmaWarpSpecializedILi2ELi2ELi64ELb0ELb0EEEJSF_NS5_IJNSU_ISE_SB_EENSU_INSA_ILi64EEESB_EEEEESG_SH_SG_SH_NS1E_6fusion15FusionCallbacksIS1I_NS1N_17LinearCombinationISG_fSG_fLNS_15FloatRoundStyleE2EEESF_S1M_JEEENS4_5SM1004TMEM4LOAD26SM100_TMEM_LOAD_32dp32b64xES11_NS12_INS13_ILi2ELi4ELi3EEES16_NSU_INS5_IJS17_S1K_EEENS5_IJS1K_SB_EEEEEEENS4_39AutoVectorizingCopyWithAssumedAlignmentILi128EEENS4_14SM90_TMA_STOREES21_S23_S23_EEEvvEEEEvNT_6ParamsE)
        /*0888*/ 	.short	0x0380
        /*088a*/ 	.short	0x0800


	//----- nvinfo : EIATTR_SW_WAR
	.align		4
.L_55:
        /*088c*/ 	.byte	0x04, 0x36
        /*088e*/ 	.short	(.L_57 - .L_56)
.L_56:
        /*0890*/ 	.word	0x00000008
.L_57:


//--------------------- .nv.callgraph             --------------------------
	.section	.nv.callgraph,"",@"SHT_CUDA_CALLGRAPH"
	.align	4
	.sectionentsize	8
	.align		4
        /*0000*/ 	.word	0x00000000
	.align		4
        /*0004*/ 	.word	0xffffffff
	.align		4
        /*0008*/ 	.word	index@(_ZN7cutlass13device_kernelINS_4gemm6kernel13GemmUniversalIN4cute5tupleIJiiiiEEENS1_10collective13CollectiveMmaINS1_35MainloopSm100TmaUmmaWarpSpecializedILi5ELi2ELi4ENS5_IJNS4_1CILi1EEESB_SB_EEEEENS5_IJNSA_ILi128EEESE_SE_EEENS_12float_e4m3_tENS5_IJlSB_lEEESG_SH_NS4_8TiledMMAINS4_8MMA_AtomIJNS4_10MMA_TraitsINS4_19SM100_MMA_F8F6F4_SSEJSG_SG_fSE_SE_NS4_17integral_constantINS4_4UMMA5MajorELSO_0EEESP_NSM_INSN_7ScaleInELSQ_0EEESR_EEEEEENS4_6LayoutISC_NS5_IJNSA_ILi0EEESV_SV_EEEEENS5_IJNS4_10UnderscoreESY_SY_EEEEENS4_13SM90_TMA_LOADENS4_14ComposedLayoutINS4_7SwizzleILi3ELi4ELi3EEENS4_18smem_ptr_flag_bitsILi8EEENSU_INS5_IJNSA_ILi8EEESE_EEENS5_IJSE_SB_EEEEEEEvNS4_8identityES11_S1B_vS1C_EENS_8epilogue10collective18CollectiveEpilogueINS1E_23Sm100TmaWarpSpecializedILi2ELi2ELi64ELb0ELb0EEEJSF_NS5_IJNSU_ISE_SB_EENSU_INSA_ILi64EEESB_EEEEESG_SH_SG_SH_NS1E_6fusion15FusionCallbacksIS1I_NS1N_17LinearCombinationISG_fSG_fLNS_15FloatRoundStyleE2EEESF_S1M_JEEENS4_5SM1004TMEM4LOAD26SM100_TMEM_LOAD_32dp32b64xES11_NS12_INS13_ILi2ELi4ELi3EEES16_NSU_INS5_IJS17_S1K_EEENS5_IJS1K_SB_EEEEEEENS4_39AutoVectorizingCopyWithAssumedAlignmentILi128EEENS4_14SM90_TMA_STOREES21_S23_S23_EEEvvEEEEvNT_6ParamsE)
	.align		4
        /*000c*/ 	.word	index@(__assertfail)
	.align		4
        /*0010*/ 	.word	0x00000000
	.align		4
        /*0014*/ 	.word	0xfffffffe
	.align		4
        /*0018*/ 	.word	0x00000000
	.align		4
        /*001c*/ 	.word	0xfffffffd
	.align		4
        /*0020*/ 	.word	0x00000000
	.align		4
        /*0024*/ 	.word	0xfffffffc


//--------------------- .nv.constant4             --------------------------
	.section	.nv.constant4,"a",@progbits
	.align	8
	.align		8
.nv.constant4:
        /*0000*/ 	.dword	__assertfail
	.align		8
        /*0008*/ 	.dword	__unnamed_1
	.align		8
        /*0010*/ 	.dword	__unnamed_2
	.align		8
        /*0018*/ 	.dword	_ZN40_INTERNAL_2345ff08_4_k_cu_851f9c8c_355254cuda3std3__45__cpo5beginE
	.align		8
        /*0020*/ 	.dword	_ZN40_INTERNAL_2345ff08_4_k_cu_851f9c8c_355254cuda3std3__45__cpo3endE
	.align		8
        /*0028*/ 	.dword	_ZN40_INTERNAL_2345ff08_4_k_cu_851f9c8c_355254cuda3std3__45__cpo6cbeginE
	.align		8
        /*0030*/ 	.dword	_ZN40_INTERNAL_2345ff08_4_k_cu_851f9c8c_355254cuda3std3__45__cpo4cendE
	.align		8
        /*0038*/ 	.dword	_ZN40_INTERNAL_2345ff08_4_k_cu_851f9c8c_355254cuda3std3__442_GLOBAL__N__2345ff08_4_k_cu_851f9c8c_355256ignoreE
	.align		8
        /*0040*/ 	.dword	_ZN40_INTERNAL_2345ff08_4_k_cu_851f9c8c_355254cuda3std3__419piecewise_constructE
	.align		8
        /*0048*/ 	.dword	_ZN40_INTERNAL_2345ff08_4_k_cu_851f9c8c_355254cuda3std3__48in_placeE
	.align		8
        /*0050*/ 	.dword	_ZN40_INTERNAL_2345ff08_4_k_cu_851f9c8c_355254cuda3std6ranges3__45__cpo4swapE
	.align		8
        /*0058*/ 	.dword	_ZN40_INTERNAL_2345ff08_4_k_cu_851f9c8c_355254cuda3std6ranges3__45__cpo9iter_moveE
	.align		8
        /*0060*/ 	.dword	_ZN40_INTERNAL_2345ff08_4_k_cu_851f9c8c_355254cute7productE
	.align		8
        /*0068*/ 	.dword	_ZN40_INTERNAL_2345ff08_4_k_cu_851f9c8c_355254cute1_E
	.align		8
        /*0070*/ 	.dword	$str$25
	.align		8
        /*0078*/ 	.dword	$str$26
	.align		8
        /*0080*/ 	.dword	$str$27
	.align		8
        /*0088*/ 	.dword	$str$28


//--------------------- .text._ZN7cutlass13device_kernelINS_4gemm6kernel13GemmUniversalIN4cute5tupleIJiiiiEEENS1_10collective13CollectiveMmaINS1_35MainloopSm100TmaUmmaWarpSpecializedILi5ELi2ELi4ENS5_IJNS4_1CILi1EEESB_SB_EEEEENS5_IJNSA_ILi128EEESE_SE_EEENS_12float_e4m3_tENS5_IJlSB_lEEESG_SH_NS4_8TiledMMAINS4_8MMA_AtomIJNS4_10MMA_TraitsINS4_19SM100_MMA_F8F6F4_SSEJSG_SG_fSE_SE_NS4_17integral_constantINS4_4UMMA5MajorELSO_0EEESP_NSM_INSN_7ScaleInELSQ_0EEESR_EEEEEENS4_6LayoutISC_NS5_IJNSA_ILi0EEESV_SV_EEEEENS5_IJNS4_10UnderscoreESY_SY_EEEEENS4_13SM90_TMA_LOADENS4_14ComposedLayoutINS4_7SwizzleILi3ELi4ELi3EEENS4_18smem_ptr_flag_bitsILi8EEENSU_INS5_IJNSA_ILi8EEESE_EEENS5_IJSE_SB_EEEEEEEvNS4_8identityES11_S1B_vS1C_EENS_8epilogue10collective18CollectiveEpilogueINS1E_23Sm100TmaWarpSpecializedILi2ELi2ELi64ELb0ELb0EEEJSF_NS5_IJNSU_ISE_SB_EENSU_INSA_ILi64EEESB_EEEEESG_SH_SG_SH_NS1E_6fusion15FusionCallbacksIS1I_NS1N_17LinearCombinationISG_fSG_fLNS_15FloatRoundStyleE2EEESF_S1M_JEEENS4_5SM1004TMEM4LOAD26SM100_TMEM_LOAD_32dp32b64xES11_NS12_INS13_ILi2ELi4ELi3EEES16_NSU_INS5_IJS17_S1K_EEENS5_IJS1K_SB_EEEEEEENS4_39AutoVectorizingCopyWithAssumedAlignmentILi128EEENS4_14SM90_TMA_STOREES21_S23_S23_EEEvvEEEEvNT_6ParamsE --------------------------
	.section	.text._ZN7cutlass13device_kernelINS_4gemm6kernel13GemmUniversalIN4cute5tupleIJiiiiEEENS1_10collective13CollectiveMmaINS1_35MainloopSm100TmaUmmaWarpSpecializedILi5ELi2ELi4ENS5_IJNS4_1CILi1EEESB_SB_EEEEENS5_IJNSA_ILi128EEESE_SE_EEENS_12float_e4m3_tENS5_IJlSB_lEEESG_SH_NS4_8TiledMMAINS4_8MMA_AtomIJNS4_10MMA_TraitsINS4_19SM100_MMA_F8F6F4_SSEJSG_SG_fSE_SE_NS4_17integral_constantINS4_4UMMA5MajorELSO_0EEESP_NSM_INSN_7ScaleInELSQ_0EEESR_EEEEEENS4_6LayoutISC_NS5_IJNSA_ILi0EEESV_SV_EEEEENS5_IJNS4_10UnderscoreESY_SY_EEEEENS4_13SM90_TMA_LOADENS4_14ComposedLayoutINS4_7SwizzleILi3ELi4ELi3EEENS4_18smem_ptr_flag_bitsILi8EEENSU_INS5_IJNSA_ILi8EEESE_EEENS5_IJSE_SB_EEEEEEEvNS4_8identityES11_S1B_vS1C_EENS_8epilogue10collective18CollectiveEpilogueINS1E_23Sm100TmaWarpSpecializedILi2ELi2ELi64ELb0ELb0EEEJSF_NS5_IJNSU_ISE_SB_EENSU_INSA_ILi64EEESB_EEEEESG_SH_SG_SH_NS1E_6fusion15FusionCallbacksIS1I_NS1N_17LinearCombinationISG_fSG_fLNS_15FloatRoundStyleE2EEESF_S1M_JEEENS4_5SM1004TMEM4LOAD26SM100_TMEM_LOAD_32dp32b64xES11_NS12_INS13_ILi2ELi4ELi3EEES16_NSU_INS5_IJS17_S1K_EEENS5_IJS1K_SB_EEEEEEENS4_39AutoVectorizingCopyWithAssumedAlignmentILi128EEENS4_14SM90_TMA_STOREES21_S23_S23_EEEvvEEEEvNT_6ParamsE,"ax",@progbits
	.align	128
.text._ZN7cutlass13device_kernelINS_4gemm6kernel13GemmUniversalIN4cute5tupleIJiiiiEEENS1_10collective13CollectiveMmaINS1_35MainloopSm100TmaUmmaWarpSpecializedILi5ELi2ELi4ENS5_IJNS4_1CILi1EEESB_SB_EEEEENS5_IJNSA_ILi128EEESE_SE_EEENS_12float_e4m3_tENS5_IJlSB_lEEESG_SH_NS4_8TiledMMAINS4_8MMA_AtomIJNS4_10MMA_TraitsINS4_19SM100_MMA_F8F6F4_SSEJSG_SG_fSE_SE_NS4_17integral_constantINS4_4UMMA5MajorELSO_0EEESP_NSM_INSN_7ScaleInELSQ_0EEESR_EEEEEENS4_6LayoutISC_NS5_IJNSA_ILi0EEESV_SV_EEEEENS5_IJNS4_10UnderscoreESY_SY_EEEEENS4_13SM90_TMA_LOADENS4_14ComposedLayoutINS4_7SwizzleILi3ELi4ELi3EEENS4_18smem_ptr_flag_bitsILi8EEENSU_INS5_IJNSA_ILi8EEESE_EEENS5_IJSE_SB_EEEEEEEvNS4_8identityES11_S1B_vS1C_EENS_8epilogue10collective18CollectiveEpilogueINS1E_23Sm100TmaWarpSpecializedILi2ELi2ELi64ELb0ELb0EEEJSF_NS5_IJNSU_ISE_SB_EENSU_INSA_ILi64EEESB_EEEEESG_SH_SG_SH_NS1E_6fusion15FusionCallbacksIS1I_NS1N_17LinearCombinationISG_fSG_fLNS_15FloatRoundStyleE2EEESF_S1M_JEEENS4_5SM1004TMEM4LOAD26SM100_TMEM_LOAD_32dp32b64xES11_NS12_INS13_ILi2ELi4ELi3EEES16_NSU_INS5_IJS17_S1K_EEENS5_IJS1K_SB_EEEEEEENS4_39AutoVectorizingCopyWithAssumedAlignmentILi128EEENS4_14SM90_TMA_STOREES21_S23_S23_EEEvvEEEEvNT_6ParamsE:
        .type           _ZN7cutlass13device_kernelINS_4gemm6kernel13GemmUniversalIN4cute5tupleIJiiiiEEENS1_10collective13CollectiveMmaINS1_35MainloopSm100TmaUmmaWarpSpecializedILi5ELi2ELi4ENS5_IJNS4_1CILi1EEESB_SB_EEEEENS5_IJNSA_ILi128EEESE_SE_EEENS_12float_e4m3_tENS5_IJlSB_lEEESG_SH_NS4_8TiledMMAINS4_8MMA_AtomIJNS4_10MMA_TraitsINS4_19SM100_MMA_F8F6F4_SSEJSG_SG_fSE_SE_NS4_17integral_constantINS4_4UMMA5MajorELSO_0EEESP_NSM_INSN_7ScaleInELSQ_0EEESR_EEEEEENS4_6LayoutISC_NS5_IJNSA_ILi0EEESV_SV_EEEEENS5_IJNS4_10UnderscoreESY_SY_EEEEENS4_13SM90_TMA_LOADENS4_14ComposedLayoutINS4_7SwizzleILi3ELi4ELi3EEENS4_18smem_ptr_flag_bitsILi8EEENSU_INS5_IJNSA_ILi8EEESE_EEENS5_IJSE_SB_EEEEEEEvNS4_8identityES11_S1B_vS1C_EENS_8epilogue10collective18CollectiveEpilogueINS1E_23Sm100TmaWarpSpecializedILi2ELi2ELi64ELb0ELb0EEEJSF_NS5_IJNSU_ISE_SB_EENSU_INSA_ILi64EEESB_EEEEESG_SH_SG_SH_NS1E_6fusion15FusionCallbacksIS1I_NS1N_17LinearCombinationISG_fSG_fLNS_15FloatRoundStyleE2EEESF_S1M_JEEENS4_5SM1004TMEM4LOAD26SM100_TMEM_LOAD_32dp32b64xES11_NS12_INS13_ILi2ELi4ELi3EEES16_NSU_INS5_IJS17_S1K_EEENS5_IJS1K_SB_EEEEEEENS4_39AutoVectorizingCopyWithAssumedAlignmentILi128EEENS4_14SM90_TMA_STOREES21_S23_S23_EEEvvEEEEvNT_6ParamsE,@function
        .size           _ZN7cutlass13device_kernelINS_4gemm6kernel13GemmUniversalIN4cute5tupleIJiiiiEEENS1_10collective13CollectiveMmaINS1_35MainloopSm100TmaUmmaWarpSpecializedILi5ELi2ELi4ENS5_IJNS4_1CILi1EEESB_SB_EEEEENS5_IJNSA_ILi128EEESE_SE_EEENS_12float_e4m3_tENS5_IJlSB_lEEESG_SH_NS4_8TiledMMAINS4_8MMA_AtomIJNS4_10MMA_TraitsINS4_19SM100_MMA_F8F6F4_SSEJSG_SG_fSE_SE_NS4_17integral_constantINS4_4UMMA5MajorELSO_0EEESP_NSM_INSN_7ScaleInELSQ_0EEESR_EEEEEENS4_6LayoutISC_NS5_IJNSA_ILi0EEESV_SV_EEEEENS5_IJNS4_10UnderscoreESY_SY_EEEEENS4_13SM90_TMA_LOADENS4_14ComposedLayoutINS4_7SwizzleILi3ELi4ELi3EEENS4_18smem_ptr_flag_bitsILi8EEENSU_INS5_IJNSA_ILi8EEESE_EEENS5_IJSE_SB_EEEEEEEvNS4_8identityES11_S1B_vS1C_EENS_8epilogue10collective18CollectiveEpilogueINS1E_23Sm100TmaWarpSpecializedILi2ELi2ELi64ELb0ELb0EEEJSF_NS5_IJNSU_ISE_SB_EENSU_INSA_ILi64EEESB_EEEEESG_SH_SG_SH_NS1E_6fusion15FusionCallbacksIS1I_NS1N_17LinearCombinationISG_fSG_fLNS_15FloatRoundStyleE2EEESF_S1M_JEEENS4_5SM1004TMEM4LOAD26SM100_TMEM_LOAD_32dp32b64xES11_NS12_INS13_ILi2ELi4ELi3EEES16_NSU_INS5_IJS17_S1K_EEENS5_IJS1K_SB_EEEEEEENS4_39AutoVectorizingCopyWithAssumedAlignmentILi128EEENS4_14SM90_TMA_STOREES21_S23_S23_EEEvvEEEEvNT_6ParamsE,(.L_x_146 - _ZN7cutlass13device_kernelINS_4gemm6kernel13GemmUniversalIN4cute5tupleIJiiiiEEENS1_10collective13CollectiveMmaINS1_35MainloopSm100TmaUmmaWarpSpecializedILi5ELi2ELi4ENS5_IJNS4_1CILi1EEESB_SB_EEEEENS5_IJNSA_ILi128EEESE_SE_EEENS_12float_e4m3_tENS5_IJlSB_lEEESG_SH_NS4_8TiledMMAINS4_8MMA_AtomIJNS4_10MMA_TraitsINS4_19SM100_MMA_F8F6F4_SSEJSG_SG_fSE_SE_NS4_17integral_constantINS4_4UMMA5MajorELSO_0EEESP_NSM_INSN_7ScaleInELSQ_0EEESR_EEEEEENS4_6LayoutISC_NS5_IJNSA_ILi0EEESV_SV_EEEEENS5_IJNS4_10UnderscoreESY_SY_EEEEENS4_13SM90_TMA_LOADENS4_14ComposedLayoutINS4_7SwizzleILi3ELi4ELi3EEENS4_18smem_ptr_flag_bitsILi8EEENSU_INS5_IJNSA_ILi8EEESE_EEENS5_IJSE_SB_EEEEEEEvNS4_8identityES11_S1B_vS1C_EENS_8epilogue10collective18CollectiveEpilogueINS1E_23Sm100TmaWarpSpecializedILi2ELi2ELi64ELb0ELb0EEEJSF_NS5_IJNSU_ISE_SB_EENSU_INSA_ILi64EEESB_EEEEESG_SH_SG_SH_NS1E_6fusion15FusionCallbacksIS1I_NS1N_17LinearCombinationISG_fSG_fLNS_15FloatRoundStyleE2EEESF_S1M_JEEENS4_5SM1004TMEM4LOAD26SM100_TMEM_LOAD_32dp32b64xES11_NS12_INS13_ILi2ELi4ELi3EEES16_NSU_INS5_IJS17_S1K_EEENS5_IJS1K_SB_EEEEEEENS4_39AutoVectorizingCopyWithAssumedAlignmentILi128EEENS4_14SM90_TMA_STOREES21_S23_S23_EEEvvEEEEvNT_6ParamsE)
        .other          _ZN7cutlass13device_kernelINS_4gemm6kernel13GemmUniversalIN4cute5tupleIJiiiiEEENS1_10collective13CollectiveMmaINS1_35MainloopSm100TmaUmmaWarpSpecializedILi5ELi2ELi4ENS5_IJNS4_1CILi1EEESB_SB_EEEEENS5_IJNSA_ILi128EEESE_SE_EEENS_12float_e4m3_tENS5_IJlSB_lEEESG_SH_NS4_8TiledMMAINS4_8MMA_AtomIJNS4_10MMA_TraitsINS4_19SM100_MMA_F8F6F4_SSEJSG_SG_fSE_SE_NS4_17integral_constantINS4_4UMMA5MajorELSO_0EEESP_NSM_INSN_7ScaleInELSQ_0EEESR_EEEEEENS4_6LayoutISC_NS5_IJNSA_ILi0EEESV_SV_EEEEENS5_IJNS4_10UnderscoreESY_SY_EEEEENS4_13SM90_TMA_LOADENS4_14ComposedLayoutINS4_7SwizzleILi3ELi4ELi3EEENS4_18smem_ptr_flag_bitsILi8EEENSU_INS5_IJNSA_ILi8EEESE_EEENS5_IJSE_SB_EEEEEEEvNS4_8identityES11_S1B_vS1C_EENS_8epilogue10collective18CollectiveEpilogueINS1E_23Sm100TmaWarpSpecializedILi2ELi2ELi64ELb0ELb0EEEJSF_NS5_IJNSU_ISE_SB_EENSU_INSA_ILi64EEESB_EEEEESG_SH_SG_SH_NS1E_6fusion15FusionCallbacksIS1I_NS1N_17LinearCombinationISG_fSG_fLNS_15FloatRoundStyleE2EEESF_S1M_JEEENS4_5SM1004TMEM4LOAD26SM100_TMEM_LOAD_32dp32b64xES11_NS12_INS13_ILi2ELi4ELi3EEES16_NSU_INS5_IJS17_S1K_EEENS5_IJS1K_SB_EEEEEEENS4_39AutoVectorizingCopyWithAssumedAlignmentILi128EEENS4_14SM90_TMA_STOREES21_S23_S23_EEEvvEEEEvNT_6ParamsE,@"STO_CUDA_ENTRY STV_DEFAULT"
_ZN7cutlass13device_kernelINS_4gemm6kernel13GemmUniversalIN4cute5tupleIJiiiiEEENS1_10collective13CollectiveMmaINS1_35MainloopSm100TmaUmmaWarpSpecializedILi5ELi2ELi4ENS5_IJNS4_1CILi1EEESB_SB_EEEEENS5_IJNSA_ILi128EEESE_SE_EEENS_12float_e4m3_tENS5_IJlSB_lEEESG_SH_NS4_8TiledMMAINS4_8MMA_AtomIJNS4_10MMA_TraitsINS4_19SM100_MMA_F8F6F4_SSEJSG_SG_fSE_SE_NS4_17integral_constantINS4_4UMMA5MajorELSO_0EEESP_NSM_INSN_7ScaleInELSQ_0EEESR_EEEEEENS4_6LayoutISC_NS5_IJNSA_ILi0EEESV_SV_EEEEENS5_IJNS4_10UnderscoreESY_SY_EEEEENS4_13SM90_TMA_LOADENS4_14ComposedLayoutINS4_7SwizzleILi3ELi4ELi3EEENS4_18smem_ptr_flag_bitsILi8EEENSU_INS5_IJNSA_ILi8EEESE_EEENS5_IJSE_SB_EEEEEEEvNS4_8identityES11_S1B_vS1C_EENS_8epilogue10collective18CollectiveEpilogueINS1E_23Sm100TmaWarpSpecializedILi2ELi2ELi64ELb0ELb0EEEJSF_NS5_IJNSU_ISE_SB_EENSU_INSA_ILi64EEESB_EEEEESG_SH_SG_SH_NS1E_6fusion15FusionCallbacksIS1I_NS1N_17LinearCombinationISG_fSG_fLNS_15FloatRoundStyleE2EEESF_S1M_JEEENS4_5SM1004TMEM4LOAD26SM100_TMEM_LOAD_32dp32b64xES11_NS12_INS13_ILi2ELi4ELi3EEES16_NSU_INS5_IJS17_S1K_EEENS5_IJS1K_SB_EEEEEEENS4_39AutoVectorizingCopyWithAssumedAlignmentILi128EEENS4_14SM90_TMA_STOREES21_S23_S23_EEEvvEEEEvNT_6ParamsE:
[----:B------:R-:W1:Y:S01]  /*0000*/  LDC R1, c[0x0][0x37c] ;  /* 0x0000df00ff017b82 */ /* 0x000e620000000800 */
[----:B------:R-:W2:Y:S01]  /*0010*/  S2R R189, SR_TID.X ;  /* 0x0000000000bd7919 */ /* 0x000ea20000002100 */
[----:B------:R-:W3:Y:S01]  /*0020*/  LDCU.64 UR4, c[0x0][0x890] ;  /* 0x00011200ff0477ac */ /* 0x000ee20008000a00 */
[----:B------:R-:W-:Y:S02]  /*0030*/  PRMT R171, RZ, 0x7610, R171 ;  /* 0x00007610ffab7816 */ /* 0x000fe400000000ab */
[----:B------:R-:W-:Y:S01]  /*0040*/  ELECT P5, URZ, PT ;  /* 0x0000000000ff782f */ /* 0x000fe200038a0000 */
[----:B------:R-:W4:Y:S01]  /*0050*/  LDCU.64 UR46, c[0x0][0x358] ;  /* 0x00006b00ff2e77ac */ /* 0x000f220008000a00 */
[----:B---3--:R-:W-:-:S04]  /*0060*/  UISETP.NE.U32.AND UP0, UPT, UR4, URZ, UPT ;  /* 0x000000ff0400728c */ /* 0x008fc8000bf05070 */
[----:B------:R-:W-:Y:S01]  /*0070*/  UISETP.NE.AND.EX UP0, UPT, UR5, URZ, UPT, UP0 ;  /* 0x000000ff0500728c */ /* 0x000fe2000bf05300 */
[----:B--2---:R-:W-:-:S05]  /*0080*/  SHF.R.U32.HI R173, RZ, 0x5, R189 ;  /* 0x00000005ffad7819 */ /* 0x004fca00000116bd */
[----:B------:R-:W2:Y:S02]  /*0090*/  SHFL.IDX PT, R0, R173, RZ, 0x1f ;  /* 0x00001fffad007589 */ /* 0x000ea400000e0000 */
[----:B--2---:R-:W-:Y:S01]  /*00a0*/  R2UR UR8, R0 ;  /* 0x00000000000872ca */ /* 0x004fe200000e0000 */
[----:B-1--4-:R-:W-:-:S14]  /*00b0*/  BRA.U UP0, `(.L_x_0) ;  /* 0x00000001002c7547 */ /* 0x012fdc000b800000 */
[----:B------:R-:W1:Y:S02]  /*00c0*/  LDCU.64 UR6, c[0x0][0x888] ;  /* 0x00011100ff0677ac */ /* 0x000e640008000a00 */
[----:B-1----:R-:W-:-:S04]  /*00d0*/  UISETP.NE.U32.AND UP0, UPT, UR6, URZ, UPT ;  /* 0x000000ff0600728c */ /* 0x002fc8000bf05070 */
[----:B------:R-:W-:-:S09]  /*00e0*/  UISETP.NE.AND.EX UP0, UPT, UR7, URZ, UPT, UP0 ;  /* 0x000000ff0700728c */ /* 0x000fd2000bf05300 */
[----:B------:R-:W-:Y:S05]  /*00f0*/  BRA.U !UP0, `(.L_x_1) ;  /* 0x0000000108107547 */ /* 0x000fea000b800000 */
[----:B------:R-:W1:Y:S02]  /*0100*/  LDC.64 R2, c[0x0][0x888] ;  /* 0x00022200ff027b82 */ /* 0x000e640000000a00 */
[----:B-1----:R1:W5:Y:S01]  /*0110*/  LDG.E R81, desc[UR46][R2.64] ;  /* 0x0000002e02517981 */ /* 0x002362000c1e1900 */
[----:B------:R-:W-:Y:S01]  /*0120*/  HFMA2 R171, -RZ, RZ, 0, 5.9604644775390625e-08 ;  /* 0x00000001ffab7431 */ /* 0x000fe200000001ff */
[----:B------:R-:W-:Y:S05]  /*0130*/  BRA `(.L_x_0) ;  /* 0x00000000000c7947 */ /* 0x000fea0003800000 */
.L_x_1:
[----:B------:R-:W1:Y:S01]  /*0140*/  LDCU UR6, c[0x0][0x880] ;  /* 0x00011000ff0677ac */ /* 0x000e620008000800 */
[----:B------:R-:W-:Y:S01]  /*0150*/  HFMA2 R171, -RZ, RZ, 0, 5.9604644775390625e-08 ;  /* 0x00000001ffab7431 */ /* 0x000fe200000001ff */
[----:B-1----:R-:W-:-:S07]  /*0160*/  MOV R81, UR6 ;  /* 0x0000000600517c02 */ /* 0x002fce0008000f00 */
.L_x_0:
[----:B------:R-:W2:Y:S02]  /*0170*/  LDCU.64 UR6, c[0x0][0x8b0] ;  /* 0x00011600ff0677ac */ /* 0x000ea40008000a00 */
[----:B--2---:R-:W-:-:S04]  /*0180*/  UISETP.NE.U32.AND UP0, UPT, UR6, URZ, UPT ;  /* 0x000000ff0600728c */ /* 0x004fc8000bf05070 */
[----:B------:R-:W-:-:S09]  /*0190*/  UISETP.NE.AND.EX UP0, UPT, UR7, URZ, UPT, UP0 ;  /* 0x000000ff0700728c */ /* 0x000fd2000bf05300 */
[----:B------:R-:W-:Y:S05]  /*01a0*/  BRA.U UP0, `(.L_x_2) ;  /* 0x0000000100247547 */ /* 0x000fea000b800000 */
[----:B------:R-:W2:Y:S02]  /*01b0*/  LDCU.64 UR6, c[0x0][0x8a8] ;  /* 0x00011500ff0677ac */ /* 0x000ea40008000a00 */
[----:B--2---:R-:W-:-:S04]  /*01c0*/  UISETP.NE.U32.AND UP0, UPT, UR6, URZ, UPT ;  /* 0x000000ff0600728c */ /* 0x004fc8000bf05070 */
[----:B------:R-:W-:-:S09]  /*01d0*/  UISETP.NE.AND.EX UP0, UPT, UR7, URZ, UPT, UP0 ;  /* 0x000000ff0700728c */ /* 0x000fd2000bf05300 */
[----:B------:R-:W-:Y:S05]  /*01e0*/  BRA.U !UP0, `(.L_x_3) ;  /* 0x00000001080c7547 */ /* 0x000fea000b800000 */
[----:B------:R-:W2:Y:S02]  /*01f0*/  LDC.64 R78, c[0x0][0x8a8] ;  /* 0x00022a00ff4e7b82 */ /* 0x000ea40000000a00 */
[----:B--2---:R2:W5:Y:S01]  /*0200*/  LDG.E R78, desc[UR46][R78.64] ;  /* 0x0000002e4e4e7981 */ /* 0x004562000c1e1900 */
[----:B------:R-:W-:Y:S05]  /*0210*/  BRA `(.L_x_2) ;  /* 0x0000000000087947 */ /* 0x000fea0003800000 */
.L_x_3:
[----:B------:R-:W2:Y:S02]  /*0220*/  LDCU UR6, c[0x0][0x8a0] ;  /* 0x00011400ff0677ac */ /* 0x000ea40008000800 */
[----:B--2---:R-:W-:Y:S02]  /*0230*/  MOV R78, UR6 ;  /* 0x00000006004e7c02 */ /* 0x004fe40008000f00 */
.L_x_2:
[----:B------:R-:W-:Y:S01]  /*0240*/  IMAD.U32 R0, RZ, RZ, UR8 ;  /* 0x00000008ff007e24 */ /* 0x000fe2000f8e00ff */
[----:B------:R-:W-:Y:S04]  /*0250*/  BSSY.RECONVERGENT B0, `(.L_x_4) ;  /* 0x000000c000007945 */ /* 0x000fe80003800200 */
[C---:B------:R-:W-:Y:S02]  /*0260*/  ISETP.NE.OR P1, PT, R0.reuse, 0x1, !P5 ;  /* 0x000000010000780c */ /* 0x040fe40006f25670 */
[----:B------:R-:W-:-:S11]  /*0270*/  ISETP.NE.OR P0, PT, R0, 0x3, !P5 ;  /* 0x000000030000780c */ /* 0x000fd60006f05670 */
[----:B------:R-:W-:Y:S05]  /*0280*/  @P1 BRA `(.L_x_5) ;  /* 0x0000000000201947 */ /* 0x000fea0003800000 */
[----:B------:R-:W3:Y:S02]  /*0290*/  LDCU.64 UR6, c[0x0][0x348] ;  /* 0x00006900ff0677ac */ /* 0x000ee40008000a00 */
[----:B---3--:R-:W-:Y:S02]  /*02a0*/  UIADD3 UR10, UP1, UPT, UR6, 0x80, URZ ;  /* 0x00000080060a7890 */ /* 0x008fe4000ff3e0ff */
[----:B------:R-:W-:Y:S02]  /*02b0*/  UIADD3 UR6, UP0, UPT, UR6, 0x180, URZ ;  /* 0x0000018006067890 */ /* 0x000fe4000ff1e0ff */
[----:B------:R-:W-:Y:S02]  /*02c0*/  UIADD3.X UR11, UPT, UPT, URZ, UR7, URZ, UP1, !UPT ;  /* 0x00000007ff0b7290 */ /* 0x000fe40008ffe4ff */
[----:B------:R-:W-:-:S07]  /*02d0*/  UIADD3.X UR7, UPT, UPT, URZ, UR7, URZ, UP0, !UPT ;  /* 0x00000007ff077290 */ /* 0x000fce00087fe4ff */
[----:B------:R3:W-:Y:S02]  /*02e0*/  UTMACCTL.PF [UR10] ;  /* 0x000000000a0079b9 */ /* 0x0007e40008040000 */
[----:B------:R3:W-:Y:S02]  /*02f0*/  UTMACCTL.PF [UR6] ;  /* 0x00000000060079b9 */ /* 0x0007e40008040000 */
[----:B---3--:R-:W-:Y:S01]  /*0300*/  NOP ;  /* 0x0000000000007918 */ /* 0x008fe20000000000 */
.L_x_5:
[----:B------:R-:W-:Y:S05]  /*0310*/  BSYNC.RECONVERGENT B0 ;  /* 0x0000000000007941 */ /* 0x000fea0003800200 */
.L_x_4:
[----:B------:R-:W-:Y:S04]  /*0320*/  BSSY.RECONVERGENT B0, `(.L_x_6) ;  /* 0x000000a000007945 */ /* 0x000fe80003800200 */
        /* <DEDUP_REMOVED lines=9> */
.L_x_7:
[----:B------:R-:W-:Y:S05]  /*03c0*/  BSYNC.RECONVERGENT B0 ;  /* 0x0000000000007941 */ /* 0x000fea0003800200 */
.L_x_6:
[----:B------:R-:W3:Y:S01]  /*03d0*/  LDCU.64 UR6, c[0x0][0x888] ;  /* 0x00011100ff0677ac */ /* 0x000ee20008000a00 */
[----:B------:R-:W-:Y:S02]  /*03e0*/  UISETP.EQ.U32.AND UP1, UPT, UR4, URZ, UPT ;  /* 0x000000ff0400728c */ /* 0x000fe4000bf22070 */
[----:B------:R-:W-:Y:S02]  /*03f0*/  UPLOP3.LUT UP2, UPT, UPT, UPT, UPT, 0x80, 0x8 ;  /* 0x000000000008789c */ /* 0x000fe40003f4f070 */
[----:B---3--:R-:W-:-:S04]  /*0400*/  UISETP.NE.U32.AND UP0, UPT, UR6, URZ, UPT ;  /* 0x000000ff0600728c */ /* 0x008fc8000bf05070 */
[----:B------:R-:W-:-:S04]  /*0410*/  UISETP.NE.AND.EX UP0, UPT, UR7, URZ, UPT, UP0 ;  /* 0x000000ff0700728c */ /* 0x000fc8000bf05300 */
[----:B------:R-:W-:-:S04]  /*0420*/  UISETP.EQ.OR.EX UP3, UPT, UR5, URZ, !UP0, UP1 ;  /* 0x000000ff0500728c */ /* 0x000fc8000c762710 */
[----:B------:R-:W-:-:S05]  /*0430*/  UP2UR UR50, UPR, URZ, 0x8 ;  /* 0x00000008ff327883 */ /* 0x000fca0008000000 */
[----:B------:R-:W-:Y:S07]  /*0440*/  BRA.U !UP3, `(.L_x_8) ;  /* 0x000000010b207547 */ /* 0x000fee000b800000 */
[----:B------:R-:W-:Y:S01]  /*0450*/  UISETP.NE.U32.AND UP2, UPT, UR4, URZ, UPT ;  /* 0x000000ff0400728c */ /* 0x000fe2000bf45070 */
[----:B-----5:R-:W-:Y:S01]  /*0460*/  FSETP.NEU.AND P0, PT, R81, RZ, PT ;  /* 0x000000ff5100720b */ /* 0x020fe20003f0d000 */
[----:B------:R-:W-:Y:S02]  /*0470*/  USEL UR4, URZ, 0xffffffff, UP0 ;  /* 0xffffffffff047887 */ /* 0x000fe40008000000 */
[----:B------:R-:W-:-:S10]  /*0480*/  UISETP.NE.AND.EX UP2, UPT, UR5, URZ, UPT, UP2 ;  /* 0x000000ff0500728c */ /* 0x000fd4000bf45320 */
[----:B------:R-:W-:Y:S01]  /*0490*/  VOTEU.ANY UP1, P0 ;  /* 0x0000000000ff7886 */ /* 0x000fe20000020100 */
[----:B------:R-:W-:-:S04]  /*04a0*/  @!UP2 USEL UR4, URZ, 0xffffffff, UP1 ;  /* 0xffffffffff04a887 */ /* 0x000fc80008800000 */
[----:B------:R-:W-:-:S04]  /*04b0*/  ULOP3.LUT UR4, UR4, 0x1, URZ, 0xc0, !UPT ;  /* 0x0000000104047892 */ /* 0x000fc8000f8ec0ff */
[----:B------:R-:W-:-:S11]  /*04c0*/  UISETP.NE.U32.AND UP2, UPT, UR4, 0x1, UPT ;  /* 0x000000010400788c */ /* 0x000fd6000bf45070 */
.L_x_8:
[----:B-1----:R-:W1:Y:S01]  /*04d0*/  SHFL.IDX PT, R2, R173, RZ, 0x1f ;  /* 0x00001fffad027589 */ /* 0x002e6200000e0000 */
[----:B------:R-:W-:-:S04]  /*04e0*/  UISETP.NE.AND UP1, UPT, UR8, 0x2, UPT ;  /* 0x000000020800788c */ /* 0x000fc8000bf25270 */
[----:B------:R-:W-:Y:S01]  /*04f0*/  USEL UR6, URZ, 0x1, UP1 ;  /* 0x00000001ff067887 */ /* 0x000fe20008800000 */
[----:B-1----:R-:W-:-:S13]  /*0500*/  ISETP.NE.AND P0, PT, R2, RZ, PT ;  /* 0x000000ff0200720c */ /* 0x002fda0003f05270 */
[----:B------:R-:W-:Y:S05]  /*0510*/  @P0 BRA `(.L_x_9) ;  /* 0x0000000000500947 */ /* 0x000fea0003800000 */
[----:B------:R-:W1:Y:S01]  /*0520*/  S2UR UR5, SR_CgaCtaId ;  /* 0x00000000000579c3 */ /* 0x000e620000008800 */
[----:B------:R-:W-:Y:S01]  /*0530*/  UMOV UR7, 0x400 ;  /* 0x0000040000077882 */ /* 0x000fe20000000000 */
[----:B------:R-:W-:Y:S01]  /*0540*/  UMOV UR4, 0x1 ;  /* 0x0000000100047882 */ /* 0x000fe20000000000 */
[----:B------:R-:W-:Y:S01]  /*0550*/  ELECT P0, URZ, PT ;  /* 0x0000000000ff782f */ /* 0x000fe20003800000 */
[----:B------:R-:W-:-:S04]  /*0560*/  UIADD3 UR10, UPT, UPT, -UR4, 0x100000, URZ ;  /* 0x00100000040a7890 */ /* 0x000fc8000fffe1ff */
[----:B------:R-:W-:Y:S02]  /*0570*/  USHF.L.U32 UR11, UR10, 0xb, URZ ;  /* 0x0000000b0a0b7899 */ /* 0x000fe400080006ff */
[----:B------:R-:W-:Y:S02]  /*0580*/  USHF.L.U32 UR10, UR10, 0x1, URZ ;  /* 0x000000010a0a7899 */ /* 0x000fe400080006ff */
[----:B-1----:R-:W-:Y:S01]  /*0590*/  ULEA UR5, UR5, UR7, 0x18 ;  /* 0x0000000705057291 */ /* 0x002fe2000f8ec0ff */
[----:B------:R-:W1:Y:S11]  /*05a0*/  FENCE.VIEW.ASYNC.S ;  /* 0x00000000000073c6 */ /* 0x000e760000000000 */
[----:B-1----:R1:W3:Y:S01]  /*05b0*/  SYNCS.EXCH.64 URZ, [UR5], UR10 ;  /* 0x0000000a05ff75b2 */ /* 0x0022e20008000100 */
[----:B------:R1:W4:Y:S01]  /*05c0*/  SYNCS.EXCH.64 URZ, [UR5+0x28], UR10 ;  /* 0x0000280a05ff75b2 */ /* 0x0003220008000100 */
[----:B------:R1:W1:Y:S01]  /*05d0*/  SYNCS.EXCH.64 URZ, [UR5+0x8], UR10 ;  /* 0x0000080a05ff75b2 */ /* 0x0002620008000100 */
[----:B------:R1:W1:Y:S01]  /*05e0*/  SYNCS.EXCH.64 URZ, [UR5+0x30], UR10 ;  /* 0x0000300a05ff75b2 */ /* 0x0002620008000100 */
[----:B------:R1:W1:Y:S01]  /*05f0*/  SYNCS.EXCH.64 URZ, [UR5+0x10], UR10 ;  /* 0x0000100a05ff75b2 */ /* 0x0002620008000100 */
[----:B------:R1:W1:Y:S01]  /*0600*/  SYNCS.EXCH.64 URZ, [UR5+0x38], UR10 ;  /* 0x0000380a05ff75b2 */ /* 0x0002620008000100 */
[----:B------:R1:W1:Y:S01]  /*0610*/  SYNCS.EXCH.64 URZ, [UR5+0x18], UR10 ;  /* 0x0000180a05ff75b2 */ /* 0x0002620008000100 */
[----:B------:R1:W1:Y:S01]  /*0620*/  SYNCS.EXCH.64 URZ, [UR5+0x40], UR10 ;  /* 0x0000400a05ff75b2 */ /* 0x0002620008000100 */
[----:B------:R1:W1:Y:S01]  /*0630*/  SYNCS.EXCH.64 URZ, [UR5+0x20], UR10 ;  /* 0x0000200a05ff75b2 */ /* 0x0002620008000100 */
[----:B------:R1:W1:Y:S01]  /*0640*/  SYNCS.EXCH.64 URZ, [UR5+0x48], UR10 ;  /* 0x0000480a05ff75b2 */ /* 0x0002620008000100 */
[----:B------:R-:W-:Y:S01]  /*0650*/  NOP ;  /* 0x0000000000007918 */ /* 0x000fe20000000000 */
.L_x_9:
[----:B------:R-:W2:Y:S01]  /*0660*/  SHFL.IDX PT, R2, R173, RZ, 0x1f ;  /* 0x00001fffad027589 */ /* 0x000ea200000e0000 */
[----:B------:R-:W-:Y:S01]  /*0670*/  NOP ;  /* 0x0000000000007918 */ /* 0x000fe20000000000 */
[----:B--2---:R-:W-:-:S13]  /*0680*/  ISETP.NE.AND P0, PT, R2, 0x1, PT ;  /* 0x000000010200780c */ /* 0x004fda0003f05270 */
[----:B------:R-:W-:Y:S05]  /*0690*/  @P0 BRA `(.L_x_10) ;  /* 0x0000000000480947 */ /* 0x000fea0003800000 */
[----:B------:R-:W2:Y:S01]  /*06a0*/  S2UR UR7, SR_CgaCtaId ;  /* 0x00000000000779c3 */ /* 0x000ea20000008800 */
[----:B------:R-:W-:Y:S01]  /*06b0*/  UMOV UR9, 0x400 ;  /* 0x0000040000097882 */ /* 0x000fe20000000000 */
[----:B-1----:R-:W-:Y:S01]  /*06c0*/  UMOV UR5, 0x20 ;  /* 0x0000002000057882 */ /* 0x002fe20000000000 */
[----:B------:R-:W-:Y:S01]  /*06d0*/  UMOV UR4, 0x80 ;  /* 0x0000008000047882 */ /* 0x000fe20000000000 */
[----:B------:R-:W-:-:S04]  /*06e0*/  UIADD3 UR10, UPT, UPT, -UR5, 0x100000, URZ ;  /* 0x00100000050a7890 */ /* 0x000fc8000fffe1ff */
[----:B------:R-:W-:Y:S02]  /*06f0*/  USHF.L.U32 UR11, UR10, 0xb, URZ ;  /* 0x0000000b0a0b7899 */ /* 0x000fe400080006ff */
[----:B------:R-:W-:Y:S02]  /*0700*/  USHF.L.U32 UR10, UR10, 0x1, URZ ;  /* 0x000000010a0a7899 */ /* 0x000fe400080006ff */
[----:B------:R-:W-:-:S04]  /*0710*/  UIADD3 UR4, UPT, UPT, -UR4, 0x100000, URZ ;  /* 0x0010000004047890 */ /* 0x000fc8000fffe1ff */
[----:B------:R-:W-:Y:S02]  /*0720*/  USHF.L.U32 UR5, UR4, 0xb, URZ ;  /* 0x0000000b04057899 */ /* 0x000fe400080006ff */
[----:B------:R-:W-:Y:S01]  /*0730*/  USHF.L.U32 UR4, UR4, 0x1, URZ ;  /* 0x0000000104047899 */ /* 0x000fe200080006ff */
[----:B------:R-:W-:Y:S01]  /*0740*/  ELECT P0, URZ, PT ;  /* 0x0000000000ff782f */ /* 0x000fe20003800000 */
[----:B--2---:R-:W-:Y:S01]  /*0750*/  ULEA UR7, UR7, UR9, 0x18 ;  /* 0x0000000907077291 */ /* 0x004fe2000f8ec0ff */
[----:B------:R-:W1:Y:S11]  /*0760*/  FENCE.VIEW.ASYNC.S ;  /* 0x00000000000073c6 */ /* 0x000e760000000000 */
[----:B-1----:R2:W1:Y:S01]  /*0770*/  SYNCS.EXCH.64 URZ, [UR7+0x50], UR10 ;  /* 0x0000500a07ff75b2 */ /* 0x0024620008000100 */
[----:B------:R2:W1:Y:S01]  /*0780*/  SYNCS.EXCH.64 URZ, [UR7+0x60], UR4 ;  /* 0x0000600407ff75b2 */ /* 0x0004620008000100 */
[----:B------:R2:W1:Y:S01]  /*0790*/  SYNCS.EXCH.64 URZ, [UR7+0x58], UR10 ;  /* 0x0000580a07ff75b2 */ /* 0x0004620008000100 */
[----:B------:R2:W1:Y:S02]  /*07a0*/  SYNCS.EXCH.64 URZ, [UR7+0x68], UR4 ;  /* 0x0000680407ff75b2 */ /* 0x0004640008000100 */
[----:B--2---:R-:W-:Y:S01]  /*07b0*/  NOP ;  /* 0x0000000000007918 */ /* 0x004fe20000000000 */
.L_x_10:
[----:B------:R-:W2:Y:S01]  /*07c0*/  SHFL.IDX PT, R2, R173, RZ, 0x1f ;  /* 0x00001fffad027589 */ /* 0x000ea200000e0000 */
[----:B------:R-:W-:Y:S01]  /*07d0*/  NOP ;  /* 0x0000000000007918 */ /* 0x000fe20000000000 */
[----:B--2---:R-:W-:-:S13]  /*07e0*/  ISETP.NE.AND P0, PT, R2, 0x3, PT ;  /* 0x000000030200780c */ /* 0x004fda0003f05270 */
[----:B------:R-:W-:Y:S05]  /*07f0*/  @P0 BRA `(.L_x_11) ;  /* 0x0000000000300947 */ /* 0x000fea0003800000 */
[----:B-1----:R-:W1:Y:S01]  /*0800*/  S2UR UR5, SR_CgaCtaId ;  /* 0x00000000000579c3 */ /* 0x002e620000008800 */
        /* <DEDUP_REMOVED lines=8> */
[----:B-1----:R2:W1:Y:S01]  /*0890*/  SYNCS.EXCH.64 URZ, [UR5+0x70], UR10 ;  /* 0x0000700a05ff75b2 */ /* 0x0024620008000100 */
[----:B------:R2:W1:Y:S02]  /*08a0*/  SYNCS.EXCH.64 URZ, [UR5+0x78], UR10 ;  /* 0x0000780a05ff75b2 */ /* 0x0004640008000100 */
[----:B--2---:R-:W-:Y:S01]  /*08b0*/  NOP ;  /* 0x0000000000007918 */ /* 0x004fe20000000000 */
.L_x_11:
[----:B------:R-:W2:Y:S01]  /*08c0*/  SHFL.IDX PT, R2, R173, RZ, 0x1f ;  /* 0x00001fffad027589 */ /* 0x000ea200000e0000 */
[----:B------:R-:W-:Y:S01]  /*08d0*/  NOP ;  /* 0x0000000000007918 */ /* 0x000fe20000000000 */
[----:B--2---:R-:W-:-:S13]  /*08e0*/  ISETP.NE.AND P0, PT, R2, 0x4, PT ;  /* 0x000000040200780c */ /* 0x004fda0003f05270 */
[----:B------:R-:W-:Y:S05]  /*08f0*/  @P0 BRA `(.L_x_12) ;  /* 0x00000000004c0947 */ /* 0x000fea0003800000 */
[----:B-1----:R-:W1:Y:S01]  /*0900*/  S2UR UR5, SR_CgaCtaId ;  /* 0x00000000000579c3 */ /* 0x002e620000008800 */
[----:B------:R-:W-:Y:S01]  /*0910*/  UMOV UR9, 0x100 ;  /* 0x0000010000097882 */ /* 0x000fe20000000000 */
[----:B------:R-:W-:Y:S01]  /*0920*/  UMOV UR7, 0x400 ;  /* 0x0000040000077882 */ /* 0x000fe20000000000 */
[----:B------:R-:W-:Y:S01]  /*0930*/  USEL UR9, UR9, 0xe0, UP2 ;  /* 0x000000e009097887 */ /* 0x000fe20009000000 */
[----:B------:R-:W-:Y:S01]  /*0940*/  UMOV UR4, 0x1 ;  /* 0x0000000100047882 */ /* 0x000fe20000000000 */
[----:B------:R-:W-:Y:S01]  /*0950*/  ELECT P0, URZ, PT ;  /* 0x0000000000ff782f */ /* 0x000fe20003800000 */
[----:B------:R-:W-:-:S04]  /*0960*/  UIADD3 UR10, UPT, UPT, -UR4, 0x100000, URZ ;  /* 0x00100000040a7890 */ /* 0x000fc8000fffe1ff */
[----:B------:R-:W-:Y:S02]  /*0970*/  USHF.L.U32 UR11, UR10, 0xb, URZ ;  /* 0x0000000b0a0b7899 */ /* 0x000fe400080006ff */
[----:B------:R-:W-:Y:S02]  /*0980*/  USHF.L.U32 UR10, UR10, 0x1, URZ ;  /* 0x000000010a0a7899 */ /* 0x000fe400080006ff */
[----:B------:R-:W-:-:S04]  /*0990*/  UIADD3 UR12, UPT, UPT, -UR9, 0x100000, URZ ;  /* 0x00100000090c7890 */ /* 0x000fc8000fffe1ff */
[----:B------:R-:W-:Y:S02]  /*09a0*/  USHF.L.U32 UR13, UR12, 0xb, URZ ;  /* 0x0000000b0c0d7899 */ /* 0x000fe400080006ff */
[----:B------:R-:W-:Y:S02]  /*09b0*/  USHF.L.U32 UR12, UR12, 0x1, URZ ;  /* 0x000000010c0c7899 */ /* 0x000fe400080006ff */
[----:B-1----:R-:W-:Y:S01]  /*09c0*/  ULEA UR5, UR5, UR7, 0x18 ;  /* 0x0000000705057291 */ /* 0x002fe2000f8ec0ff */
[----:B------:R-:W1:Y:S11]  /*09d0*/  FENCE.VIEW.ASYNC.S ;  /* 0x00000000000073c6 */ /* 0x000e760000000000 */
[----:B-1----:R2:W1:Y:S01]  /*09e0*/  SYNCS.EXCH.64 URZ, [UR5+0x80], UR10 ;  /* 0x0000800a05ff75b2 */ /* 0x0024620008000100 */
[----:B------:R2:W1:Y:S01]  /*09f0*/  SYNCS.EXCH.64 URZ, [UR5+0x90], UR12 ;  /* 0x0000900c05ff75b2 */ /* 0x0004620008000100 */
[----:B------:R2:W1:Y:S01]  /*0a00*/  SYNCS.EXCH.64 URZ, [UR5+0x88], UR10 ;  /* 0x0000880a05ff75b2 */ /* 0x0004620008000100 */
[----:B------:R2:W1:Y:S02]  /*0a10*/  SYNCS.EXCH.64 URZ, [UR5+0x98], UR12 ;  /* 0x0000980c05ff75b2 */ /* 0x0004640008000100 */
[----:B--2---:R-:W-:Y:S01]  /*0a20*/  NOP ;  /* 0x0000000000007918 */ /* 0x004fe20000000000 */
.L_x_12:
        /* <DEDUP_REMOVED lines=20> */
[----:B------:R2:W1:Y:S01]  /*0b70*/  SYNCS.EXCH.64 URZ, [UR7+0xc8], UR4 ;  /* 0x0000c80407ff75b2 */ /* 0x0004620008000100 */
[----:B------:R2:W1:Y:S01]  /*0b80*/  SYNCS.EXCH.64 URZ, [UR7+0xb0], UR10 ;  /* 0x0000b00a07ff75b2 */ /* 0x0004620008000100 */
[----:B------:R2:W1:Y:S01]  /*0b90*/  SYNCS.EXCH.64 URZ, [UR7+0xd0], UR4 ;  /* 0x0000d00407ff75b2 */ /* 0x0004620008000100 */
[----:B------:R2:W1:Y:S01]  /*0ba0*/  SYNCS.EXCH.64 URZ, [UR7+0xb8], UR10 ;  /* 0x0000b80a07ff75b2 */ /* 0x0004620008000100 */
[----:B------:R2:W1:Y:S02]  /*0bb0*/  SYNCS.EXCH.64 URZ, [UR7+0xd8], UR4 ;  /* 0x0000d80407ff75b2 */ /* 0x0004640008000100 */
[----:B--2---:R-:W-:Y:S01]  /*0bc0*/  NOP ;  /* 0x0000000000007918 */ /* 0x004fe20000000000 */
.L_x_13:
        /* <DEDUP_REMOVED lines=18> */
.L_x_14:
[----:B-1----:R-:W1:Y:S01]  /*0cf0*/  S2UR UR5, SR_CTAID.X ;  /* 0x00000000000579c3 */ /* 0x002e620000002500 */
[----:B------:R-:W-:-:S05]  /*0d00*/  CS2R.32 R170, SR_CgaSize ;  /* 0x0000000000aa7805 */ /* 0x000fca0000008a00 */
[----:B------:R-:W-:-:S05]  /*0d10*/  IMAD R170, R170, -0xa0, RZ ;  /* 0xffffff60aaaa7824 */ /* 0x000fca00078e02ff */
[----:B------:R-:W-:-:S14]  /*0d20*/  R2UR UR9, R170 ;  /* 0x00000000aa0972ca */ /* 0x000fdc00000e0000 */
[----:B------:R-:W2:Y:S01]  /*0d30*/  LDCU UR9, c[0x0][UR9+0x2b0] ;  /* 0x00005600090977ac */ /* 0x000ea20008000800 */
[----:B------:R-:W-:Y:S01]  /*0d40*/  NOP ;  /* 0x0000000000007918 */ /* 0x000fe20000000000 */
[----:B------:R-:W-:-:S05]  /*0d50*/  CS2R.32 R170, SR_CgaSize ;  /* 0x0000000000aa7805 */ /* 0x000fca0000008a00 */
[----:B------:R-:W-:-:S05]  /*0d60*/  IMAD R170, R170, -0xa0, RZ ;  /* 0xffffff60aaaa7824 */ /* 0x000fca00078e02ff */
[----:B------:R-:W-:-:S14]  /*0d70*/  R2UR UR7, R170 ;  /* 0x00000000aa0772ca */ /* 0x000fdc00000e0000 */
[----:B------:R-:W3:Y:S01]  /*0d80*/  LDCU UR7, c[0x0][UR7+0x2b4] ;  /* 0x00005680070777ac */ /* 0x000ee20008000800 */
[----:B------:R-:W4:Y:S08]  /*0d90*/  S2UR UR4, SR_CTAID.Y ;  /* 0x00000000000479c3 */ /* 0x000f300000002600 */
[----:B------:R-:W3:Y:S01]  /*0da0*/  LDC R9, c[0x0][0xb24] ;  /* 0x0002c900ff097b82 */ /* 0x000ee20000000800 */
[----:B-1----:R-:W-:-:S02]  /*0db0*/  I2FP.F32.U32 R5, UR5 ;  /* 0x0000000500057c45 */ /* 0x002fc40008201000 */
[----:B------:R-:W-:-:S05]  /*0dc0*/  CS2R.32 R3, SR_CgaSize ;  /* 0x0000000000037805 */ /* 0x000fca0000008a00 */
[----:B------:R-:W-:-:S06]  /*0dd0*/  IMAD R3, R3, -0xa0, RZ ;  /* 0xffffff6003037824 */ /* 0x000fcc00078e02ff */
[----:B------:R-:W1:Y:S01]  /*0de0*/  LDC R3, c[0x0][R3+0x2a0] ;  /* 0x0000a80003037b82 */ /* 0x000e620000000800 */
[----:B------:R-:W-:Y:S01]  /*0df0*/  MOV R21, UR5 ;  /* 0x0000000500157c02 */ /* 0x000fe20008000f00 */
[----:B--2---:R-:W-:Y:S01]  /*0e00*/  FMUL R5, R5, UR9 ;  /* 0x0000000905057c20 */ /* 0x004fe20008400000 */
[----:B----4-:R-:W-:Y:S02]  /*0e10*/  I2FP.F32.U32 R4, UR4 ;  /* 0x0000000400047c45 */ /* 0x010fe40008201000 */
[----:B------:R-:W-:-:S05]  /*0e20*/  CS2R.32 R2, SR_CgaSize ;  /* 0x0000000000027805 */ /* 0x000fca0000008a00 */
[----:B------:R-:W-:-:S06]  /*0e30*/  IMAD R2, R2, -0xa0, RZ ;  /* 0xffffff6002027824 */ /* 0x000fcc00078e02ff */
[----:B------:R-:W2:Y:S01]  /*0e40*/  LDC R2, c[0x0][R2+0x2a4] ;  /* 0x0000a90002027b82 */ /* 0x000ea20000000800 */
[----:B------:R-:W4:Y:S01]  /*0e50*/  F2I.U32.TRUNC.NTZ R170, R5 ;  /* 0x0000000500aa7305 */ /* 0x000f22000020f000 */
[----:B------:R-:W-:Y:S01]  /*0e60*/  MOV R20, UR4 ;  /* 0x0000000400147c02 */ /* 0x000fe20008000f00 */
[----:B---3--:R-:W-:-:S05]  /*0e70*/  FMUL R4, R4, UR7 ;  /* 0x0000000704047c20 */ /* 0x008fca0008400000 */
[----:B------:R-:W-:Y:S01]  /*0e80*/  BAR.SYNC.DEFER_BLOCKING 0x0 ;  /* 0x0000000000007b1d */ /* 0x000fe20000010000 */
[----:B------:R-:W-:-:S05]  /*0e90*/  ISETP.GE.AND P0, PT, R9, 0x1, PT ;  /* 0x000000010900780c */ /* 0x000fca0003f06270 */
[----:B------:R-:W3:Y:S02]  /*0ea0*/  F2I.U32.TRUNC.NTZ R147, R4 ;  /* 0x0000000400937305 */ /* 0x000ee4000020f000 */
[----:B------:R-:W2:Y:S01]  /*0eb0*/  S2UR UR36, SR_CTAID.Z ;  /* 0x00000000002479c3 */ /* 0x000ea20000002700 */
[----:B----4-:R-:W-:-:S05]  /*0ec0*/  IADD3 R170, PT, PT, -R170, RZ, RZ ;  /* 0x000000ffaaaa7210 */ /* 0x010fca0007ffe1ff */
[----:B-1----:R-:W-:Y:S01]  /*0ed0*/  IMAD R170, R3, R170, UR5 ;  /* 0x0000000503aa7e24 */ /* 0x002fe2000f8e02aa */
[----:B---3--:R-:W-:-:S05]  /*0ee0*/  IADD3 R147, PT, PT, -R147, RZ, RZ ;  /* 0x000000ff93937210 */ /* 0x008fca0007ffe1ff */
[----:B--2---:R-:W-:Y:S01]  /*0ef0*/  IMAD R147, R2, R147, UR4 ;  /* 0x0000000402937e24 */ /* 0x004fe2000f8e0293 */
[----:B------:R-:W-:Y:S06]  /*0f00*/  @!P0 BRA `(.L_x_15) ;  /* 0x0000000000b88947 */ /* 0x000fec0003800000 */
[----:B------:R-:W1:Y:S01]  /*0f10*/  LDC.64 R4, c[0x0][0xb18] ;  /* 0x0002c600ff047b82 */ /* 0x000e620000000a00 */
[----:B------:R-:W-:-:S07]  /*0f20*/  ISETP.NE.AND P0, PT, R9, 0x1, PT ;  /* 0x000000010900780c */ /* 0x000fce0003f05270 */
[----:B------:R-:W2:Y:S08]  /*0f30*/  LDC R10, c[0x0][0xb0c] ;  /* 0x0002c300ff0a7b82 */ /* 0x000eb00000000800 */
[----:B------:R-:W3:Y:S08]  /*0f40*/  LDC R11, c[0x0][0x370] ;  /* 0x0000dc00ff0b7b82 */ /* 0x000ef00000000800 */
[----:B------:R-:W4:Y:S01]  /*0f50*/  LDC R12, c[0x0][0x374] ;  /* 0x0000dd00ff0c7b82 */ /* 0x000f220000000800 */
[----:B-1----:R-:W-:-:S07]  /*0f60*/  ISETP.NE.AND P1, PT, R4, 0x1, PT ;  /* 0x000000010400780c */ /* 0x002fce0003f25270 */
[----:B------:R-:W3:Y:S01]  /*0f70*/  LDC.64 R6, c[0x0][0xb10] ;  /* 0x0002c400ff067b82 */ /* 0x000ee20000000a00 */
[----:B--2---:R-:W-:-:S07]  /*0f80*/  ISETP.NE.AND P2, PT, R10, 0x1, PT ;  /* 0x000000010a00780c */ /* 0x004fce0003f45270 */
[----:B------:R-:W1:Y:S08]  /*0f90*/  LDC R8, c[0x0][0xb20] ;  /* 0x0002c800ff087b82 */ /* 0x000e700000000800 */
[----:B------:R-:W2:Y:S01]  /*0fa0*/  LDC.64 R2, c[0x0][0xb28] ;  /* 0x0002ca00ff027b82 */ /* 0x000ea20000000a00 */
[----:B----4-:R-:W-:-:S04]  /*0fb0*/  IMAD.HI.U32 R13, R12, R5, RZ ;  /* 0x000000050c0d7227 */ /* 0x010fc800078e00ff */
[----:B------:R-:W-:-:S04]  /*0fc0*/  IMAD.HI.U32 R5, R20, R5, RZ ;  /* 0x0000000514057227 */ /* 0x000fc800078e00ff */
[----:B---3--:R-:W-:-:S04]  /*0fd0*/  IMAD.HI.U32 R14, R11, R6, RZ ;  /* 0x000000060b0e7227 */ /* 0x008fc800078e00ff */
[C---:B------:R-:W-:Y:S01]  /*0fe0*/  IMAD.HI.U32 R16, R21.reuse, R6, RZ ;  /* 0x0000000615107227 */ /* 0x040fe200078e00ff */
[-C--:B------:R-:W-:Y:S02]  /*0ff0*/  @P2 SHF.R.U32.HI R11, RZ, R7.reuse, R14 ;  /* 0x00000007ff0b2219 */ /* 0x080fe4000001160e */
[-C--:B-1----:R-:W-:Y:S02]  /*1000*/  @P1 SHF.R.U32.HI R12, RZ, R8.reuse, R13 ;  /* 0x00000008ff0c1219 */ /* 0x082fe4000001160d */
[----:B------:R-:W-:Y:S02]  /*1010*/  SHF.R.U32.HI R5, RZ, R8, R5 ;  /* 0x00000008ff057219 */ /* 0x000fe40000011605 */
[----:B------:R-:W-:Y:S02]  /*1020*/  SHF.R.U32.HI R16, RZ, R7, R16 ;  /* 0x00000007ff107219 */ /* 0x000fe40000011610 */
[----:B------:R-:W-:Y:S01]  /*1030*/  SEL R5, R20, R5, !P1 ;  /* 0x0000000514057207 */ /* 0x000fe20004800000 */
[----:B--2---:R-:W-:Y:S01]  /*1040*/  IMAD.HI.U32 R14, R12, R2, RZ ;  /* 0x000000020c0e7227 */ /* 0x004fe200078e00ff */
[----:B------:R-:W-:-:S02]  /*1050*/  SEL R7, R21, R16, !P2 ;  /* 0x0000001015077207 */ /* 0x000fc40005000000 */
[----:B------:R-:W-:Y:S01]  /*1060*/  IADD3 R13, PT, PT, -R5, RZ, RZ ;  /* 0x000000ff050d7210 */ /* 0x000fe20007ffe1ff */
[----:B------:R-:W-:Y:S01]  /*1070*/  IMAD.HI.U32 R6, R11, R2, RZ ;  /* 0x000000020b067227 */ /* 0x000fe200078e00ff */
[----:B------:R-:W-:-:S03]  /*1080*/  @P0 SHF.R.U32.HI R12, RZ, R3, R14 ;  /* 0x00000003ff0c0219 */ /* 0x000fc6000001160e */
[----:B------:R-:W-:Y:S01]  /*1090*/  IMAD R13, R4, R13, R20 ;  /* 0x0000000d040d7224 */ /* 0x000fe200078e0214 */
[----:B------:R-:W-:Y:S01]  /*10a0*/  @P0 SHF.R.U32.HI R11, RZ, R3, R6 ;  /* 0x00000003ff0b0219 */ /* 0x000fe20000011606 */
[----:B------:R-:W-:-:S04]  /*10b0*/  IMAD R12, R12, R9, RZ ;  /* 0x000000090c0c7224 */ /* 0x000fc800078e02ff */
[----:B------:R-:W-:Y:S01]  /*10c0*/  IMAD R6, R11, R9, RZ ;  /* 0x000000090b067224 */ /* 0x000fe200078e02ff */
[----:B------:R-:W-:-:S04]  /*10d0*/  ISETP.GE.AND P1, PT, R5, R12, PT ;  /* 0x0000000c0500720c */ /* 0x000fc80003f26270 */
[----:B------:R-:W-:Y:S01]  /*10e0*/  ISETP.GE.OR P1, PT, R7, R6, P1 ;  /* 0x000000060700720c */ /* 0x000fe20000f26670 */
[----:B------:R-:W-:-:S05]  /*10f0*/  IMAD.HI.U32 R6, R5, R2, RZ ;  /* 0x0000000205067227 */ /* 0x000fca00078e00ff */
[----:B------:R-:W-:-:S04]  /*1100*/  SHF.R.U32.HI R6, RZ, R3, R6 ;  /* 0x00000003ff067219 */ /* 0x000fc80000011606 */
[----:B------:R-:W-:-:S03]  /*1110*/  SEL R6, R5, R6, !P0 ;  /* 0x0000000605067207 */ /* 0x000fc60004000000 */
[----:B------:R-:W-:Y:S01]  /*1120*/  @!P1 IMAD.HI.U32 R8, R7, R2, RZ ;  /* 0x0000000207089227 */ /* 0x000fe200078e00ff */
[----:B------:R-:W-:-:S04]  /*1130*/  IADD3 R2, PT, PT, -R6, RZ, RZ ;  /* 0x000000ff06027210 */ /* 0x000fc80007ffe1ff */
[----:B------:R-:W-:Y:S01]  /*1140*/  @!P1 SHF.R.U32.HI R8, RZ, R3, R8 ;  /* 0x00000003ff089219 */ /* 0x000fe20000011608 */
[----:B------:R-:W-:-:S03]  /*1150*/  IMAD R2, R9, R2, R5 ;  /* 0x0000000209027224 */ /* 0x000fc600078e0205 */
[----:B------:R-:W-:-:S05]  /*1160*/  @!P1 SEL R3, R7, R8, !P0 ;  /* 0x0000000807039207 */ /* 0x000fca0004000000 */
[--C-:B------:R-:W-:Y:S02]  /*1170*/  @!P1 IMAD.IADD R6, R6, 0x1, -R3.reuse ;  /* 0x0000000106069824 */ /* 0x100fe400078e0a03 */
[----:B------:R-:W-:Y:S01]  /*1180*/  @!P1 IMAD R3, R2, R11, R3 ;  /* 0x0000000b02039224 */ /* 0x000fe200078e0203 */
[----:B------:R-:W-:Y:S01]  /*1190*/  IADD3 R2, PT, PT, -R7, RZ, RZ ;  /* 0x000000ff07027210 */ /* 0x000fe20007ffe1ff */
[----:B------:R-:W-:Y:S02]  /*11a0*/  @!P1 IMAD R5, R6, R9, R7 ;  /* 0x0000000906059224 */ /* 0x000fe400078e0207 */
[----:B------:R-:W-:Y:S02]  /*11b0*/  @!P1 IMAD.MOV.U32 R7, RZ, RZ, R3 ;  /* 0x000000ffff079224 */ /* 0x000fe400078e0003 */
[----:B------:R-:W-:Y:S02]  /*11c0*/  IMAD R2, R10, R2, R21 ;  /* 0x000000020a027224 */ /* 0x000fe400078e0215 */
[----:B------:R-:W-:-:S02]  /*11d0*/  IMAD R20, R5, R4, R13 ;  /* 0x0000000405147224 */ /* 0x000fc400078e020d */
[----:B------:R-:W-:Y:S02]  /*11e0*/  IMAD R21, R7, R10, R2 ;  /* 0x0000000a07157224 */ /* 0x000fe400078e0202 */
.L_x_15:
[----:B------:R-:W1:Y:S01]  /*11f0*/  LDCU UR4, c[0x0][0xb30] ;  /* 0x00016600ff0477ac */ /* 0x000e620008000800 */
[----:B------:R-:W2:Y:S08]  /*1200*/  S2UR UR37, SR_CgaCtaId ;  /* 0x00000000002579c3 */ /* 0x000eb00000008800 */
[----:B------:R-:W3:Y:S01]  /*1210*/  LDC R72, c[0x0][0xb24] ;  /* 0x0002c900ff487b82 */ /* 0x000ee20000000800 */
[----:B-1----:R-:W-:-:S09]  /*1220*/  UISETP.NE.AND UP1, UPT, UR4, 0x1, UPT ;  /* 0x000000010400788c */ /* 0x002fd2000bf25270 */
[----:B--2---:R-:W-:Y:S05]  /*1230*/  BRA.U UP1, `(.L_x_16) ;  /* 0x0000000101407547 */ /* 0x004fea000b800000 */
[----:B------:R-:W1:Y:S08]  /*1240*/  LDC.64 R4, c[0x0][0xb10] ;  /* 0x0002c400ff047b82 */ /* 0x000e700000000a00 */
[----:B------:R-:W2:Y:S08]  /*1250*/  LDC.64 R2, c[0x0][0xb18] ;  /* 0x0002c600ff027b82 */ /* 0x000eb00000000a00 */
[----:B------:R-:W4:Y:S08]  /*1260*/  LDC R6, c[0x0][0xb20] ;  /* 0x0002c800ff067b82 */ /* 0x000f300000000800 */
[----:B------:R-:W3:Y:S01]  /*1270*/  LDC R8, c[0x0][0xb0c] ;  /* 0x0002c300ff087b82 */ /* 0x000ee20000000800 */
[----:B-1----:R-:W-:-:S05]  /*1280*/  IMAD.HI.U32 R4, R21, R4, RZ ;  /* 0x0000000415047227 */ /* 0x002fca00078e00ff */
[----:B------:R-:W-:Y:S01]  /*1290*/  SHF.R.U32.HI R4, RZ, R5, R4 ;  /* 0x00000005ff047219 */ /* 0x000fe20000011604 */
[----:B--2---:R-:W-:Y:S01]  /*12a0*/  IMAD.HI.U32 R3, R20, R3, RZ ;  /* 0x0000000314037227 */ /* 0x004fe200078e00ff */
[----:B------:R-:W-:-:S04]  /*12b0*/  ISETP.NE.AND P0, PT, R2, 0x1, PT ;  /* 0x000000010200780c */ /* 0x000fc80003f05270 */
[----:B----4-:R-:W-:-:S04]  /*12c0*/  SHF.R.U32.HI R3, RZ, R6, R3 ;  /* 0x00000006ff037219 */ /* 0x010fc80000011603 */
[----:B------:R-:W-:Y:S02]  /*12d0*/  SEL R3, R20, R3, !P0 ;  /* 0x0000000314037207 */ /* 0x000fe40004000000 */
[----:B---3--:R-:W-:-:S04]  /*12e0*/  ISETP.NE.AND P1, PT, R8, 0x1, PT ;  /* 0x000000010800780c */ /* 0x008fc80003f25270 */
[----:B------:R-:W-:-:S05]  /*12f0*/  SEL R4, R21, R4, !P1 ;  /* 0x0000000415047207 */ /* 0x000fca0004800000 */
[----:B------:R-:W-:Y:S02]  /*1300*/  IMAD.IADD R5, R3, 0x1, -R4 ;  /* 0x0000000103057824 */ /* 0x000fe400078e0a04 */
[----:B------:R-:W-:Y:S02]  /*1310*/  IMAD.IADD R3, R4, 0x1, -R3 ;  /* 0x0000000104037824 */ /* 0x000fe400078e0a03 */
[----:B------:R-:W-:Y:S02]  /*1320*/  IMAD R21, R5, R8, R21 ;  /* 0x0000000805157224 */ /* 0x000fe400078e0215 */
[----:B------:R-:W-:-:S07]  /*1330*/  IMAD R20, R3, R2, R20 ;  /* 0x0000000203147224 */ /* 0x000fce00078e0214 */
.L_x_16:
[----:B------:R-:W-:Y:S01]  /*1340*/  BAR.SYNC.DEFER_BLOCKING 0x0 ;  /* 0x0000000000007b1d */ /* 0x000fe20000010000 */
[----:B------:R-:W-:Y:S01]  /*1350*/  UISETP.NE.AND UP1, UPT, UR8, 0x2, UPT ;  /* 0x000000020800788c */ /* 0x000fe2000bf25270 */
[----:B------:R-:W-:Y:S02]  /*1360*/  ISETP.NE.OR P5, PT, R0, 0x2, !P5 ;  /* 0x000000020000780c */ /* 0x000fe40006fa5670 */
[----:B------:R-:W-:-:S06]  /*1370*/  LOP3.LUT R2, R189, 0x1f, RZ, 0xc0, !PT ;  /* 0x0000001fbd027812 */ /* 0x000fcc00078ec0ff */
[----:B------:R-:W-:Y:S05]  /*1380*/  BRA.U UP1, `(.L_x_17) ;  /* 0x0000001101787547 */ /* 0x000fea000b800000 */
[----:B------:R-:W1:Y:S01]  /*1390*/  LDCU UR13, c[0x0][0x38c] ;  /* 0x00007180ff0d77ac */ /* 0x000e620008000800 */
[----:B------:R-:W2:Y:S01]  /*13a0*/  LDC R9, c[0x0][0x370] ;  /* 0x0000dc00ff097b82 */ /* 0x000ea20000000800 */
[----:B------:R-:W-:Y:S01]  /*13b0*/  PLOP3.LUT P1, PT, PT, PT, UP2, 0x80, 0x8 ;  /* 0x000000000008781c */ /* 0x000fe20003f2f028 */
[----:B------:R-:W-:Y:S01]  /*13c0*/  IMAD.MOV.U32 R15, RZ, RZ, 0x1 ;  /* 0x00000001ff0f7424 */ /* 0x000fe200078e00ff */
[----:B------:R-:W-:Y:S01]  /*13d0*/  ISETP.EQ.OR P4, PT, R2, RZ, P5 ;  /* 0x000000ff0200720c */ /* 0x000fe20002f82670 */
[----:B------:R-:W-:Y:S01]  /*13e0*/  IMAD.MOV.U32 R14, RZ, RZ, RZ ;  /* 0x000000ffff0e7224 */ /* 0x000fe200078e00ff */
[----:B------:R-:W-:Y:S02]  /*13f0*/  PLOP3.LUT P1, PT, P1, PT, PT, 0x8, 0x80 ;  /* 0x000000000080781c */ /* 0x000fe40000f2e170 */
[----:B------:R-:W-:Y:S01]  /*1400*/  CS2R R12, SRZ ;  /* 0x00000000000c7805 */ /* 0x000fe2000001ff00 */
[----:B------:R-:W-:Y:S01]  /*1410*/  IMAD.MOV.U32 R10, RZ, RZ, 0x1 ;  /* 0x00000001ff0a7424 */ /* 0x000fe200078e00ff */
[----:B------:R-:W4:Y:S01]  /*1420*/  LDC R0, c[0x0][0x374] ;  /* 0x0000dd00ff007b82 */ /* 0x000f220000000800 */
[----:B------:R-:W2:Y:S01]  /*1430*/  LDCU.64 UR22, c[0x0][0x348] ;  /* 0x00006900ff1677ac */ /* 0x000ea20008000a00 */
[----:B------:R-:W-:Y:S01]  /*1440*/  UMOV UR6, URZ ;  /* 0x000000ff00067c82 */ /* 0x000fe20008000000 */
[----:B-1----:R-:W-:-:S04]  /*1450*/  UIADD3 UR5, UPT, UPT, UR13, 0x7f, URZ ;  /* 0x0000007f0d057890 */ /* 0x002fc8000fffe0ff */
[----:B------:R-:W-:-:S04]  /*1460*/  USHF.R.S32.HI UR4, URZ, 0x1f, UR5 ;  /* 0x0000001fff047899 */ /* 0x000fc80008011405 */
[----:B------:R-:W-:-:S04]  /*1470*/  ULEA.HI UR4, UR4, UR5, URZ, 0x7 ;  /* 0x0000000504047291 */ /* 0x000fc8000f8f38ff */
[----:B------:R-:W-:Y:S02]  /*1480*/  USHF.R.S32.HI UR15, URZ, 0x7, UR4 ;  /* 0x00000007ff0f7899 */ /* 0x000fe40008011404 */
[----:B------:R-:W-:Y:S02]  /*1490*/  UIADD3 UR4, UPT, UPT, UR13, -0x1, URZ ;  /* 0xffffffff0d047890 */ /* 0x000fe4000fffe0ff */
[----:B------:R-:W-:Y:S02]  /*14a0*/  UISETP.LT.U32.AND UP0, UPT, UR15, 0x5, UPT ;  /* 0x000000050f00788c */ /* 0x000fe4000bf01070 */
[----:B------:R-:W-:Y:S02]  /*14b0*/  UISETP.GE.U32.AND UP1, UPT, UR4, -0xff, UPT ;  /* 0xffffff010400788c */ /* 0x000fe4000bf26070 */
[----:B------:R-:W-:Y:S02]  /*14c0*/  USEL UR14, UR15, 0x5, UP0 ;  /* 0x000000050f0e7887 */ /* 0x000fe40008000000 */
[----:B------:R-:W-:-:S02]  /*14d0*/  UIADD3 UR13, UPT, UPT, UR13, 0xfe, URZ ;  /* 0x000000fe0d0d7890 */ /* 0x000fc4000fffe0ff */
[----:B------:R-:W-:Y:S02]  /*14e0*/  UIADD3 UR5, UPT, UPT, UR14, -0x1, URZ ;  /* 0xffffffff0e057890 */ /* 0x000fe4000fffe0ff */
[----:B------:R-:W-:-:S03]  /*14f0*/  UIADD3 UR7, UPT, UPT, UR15, -UR14, URZ ;  /* 0x8000000e0f077290 */ /* 0x000fc6000fffe0ff */
[----:B------:R-:W-:-:S04]  /*1500*/  @UP1 UIADD3 UR5, UPT, UPT, UR14, URZ, URZ ;  /* 0x000000ff0e051290 */ /* 0x000fc8000fffe0ff */
[----:B--2---:R-:W-:-:S12]  /*1510*/  UIADD3 UR5, UPT, UPT, UR5, 0x1, URZ ;  /* 0x0000000105057890 */ /* 0x004fd8000fffe0ff */
.L_x_35:
[----:B------:R-:W-:Y:S01]  /*1520*/  UISETP.NE.AND UP0, UPT, UR37, URZ, UPT ;  /* 0x000000ff2500728c */ /* 0x000fe2000bf05270 */
[----:B------:R-:W1:Y:S08]  /*1530*/  S2UR UR37, SR_CgaCtaId ;  /* 0x00000000002579c3 */ /* 0x000e700000008800 */
[----:B------:R-:W-:Y:S05]  /*1540*/  BRA.U UP0, `(.L_x_18) ;  /* 0x0000000100347547 */ /* 0x000fea000b800000 */
[----:B------:R-:W2:Y:S01]  /*1550*/  S2R R2, SR_CgaCtaId ;  /* 0x0000000000027919 */ /* 0x000ea20000008800 */
[----:B------:R-:W-:-:S04]  /*1560*/  MOV R3, 0x400 ;  /* 0x0000040000037802 */ /* 0x000fc80000000f00 */
[----:B--2---:R-:W-:Y:S02]  /*1570*/  LEA R3, R2, R3, 0x18 ;  /* 0x0000000302037211 */ /* 0x004fe400078ec0ff */
[----:B------:R-:W-:-:S03]  /*1580*/  SHF.L.U32 R2, R10, 0x1f, RZ ;  /* 0x0000001f0a027819 */ /* 0x000fc600000006ff */
[----:B------:R-:W-:-:S04]  /*1590*/  IMAD R3, R12, 0x8, R3 ;  /* 0x000000080c037824 */ /* 0x000fc800078e0203 */
[----:B------:R-:W2:Y:S02]  /*15a0*/  SYNCS.PHASECHK.TRANS64.TRYWAIT P0, [R3+URZ+0xf0], R2 ;  /* 0x0000f002030075a7 */ /* 0x000ea400080011ff */
[----:B--2---:R-:W-:Y:S05]  /*15b0*/  @!P0 BRA `(.L_x_19) ;  /* 0x0000006c00388947 */ /* 0x004fea0003800000 */
.L_x_107:
[----:B------:R-:W-:Y:S01]  /*15c0*/  VIADD R12, R12, 0x1 ;  /* 0x000000010c0c7836 */ /* 0x000fe20000000000 */
[----:B------:R2:W-:Y:S04]  /*15d0*/  SYNCS.ARRIVE.TRANS64.A1T0 RZ, [R3+URZ+0xe0], RZ ;  /* 0x0000e0ff03ff79a7 */ /* 0x0005e800081000ff */
[----:B------:R-:W-:-:S04]  /*15e0*/  ISETP.NE.AND P0, PT, R12, 0x2, PT ;  /* 0x000000020c00780c */ /* 0x000fc80003f05270 */
[----:B------:R-:W-:Y:S02]  /*15f0*/  SEL R12, R12, RZ, P0 ;  /* 0x000000ff0c0c7207 */ /* 0x000fe40000000000 */
[----:B--2---:R-:W-:-:S04]  /*1600*/  SEL R3, RZ, 0x1, P0 ;  /* 0x00000001ff037807 */ /* 0x004fc80000000000 */
[----:B------:R-:W-:-:S07]  /*1610*/  LOP3.LUT R10, R10, R3, RZ, 0x3c, !PT ;  /* 0x000000030a0a7212 */ /* 0x000fce00078e3cff */
.L_x_18:
[----:B------:R-:W-:Y:S01]  /*1620*/  UMOV UR4, 0x400 ;  /* 0x0000040000047882 */ /* 0x000fe20000000000 */
[----:B------:R-:W-:Y:S01]  /*1630*/  SHF.L.U32 R2, R15, 0x1f, RZ ;  /* 0x0000001f0f027819 */ /* 0x000fe200000006ff */
[----:B-1----:R-:W-:Y:S01]  /*1640*/  ULEA UR4, UR37, UR4, 0x18 ;  /* 0x0000000425047291 */ /* 0x002fe2000f8ec0ff */
[----:B------:R-:W-:Y:S01]  /*1650*/  R2UR UR35, R21 ;  /* 0x00000000152372ca */ /* 0x000fe200000e0000 */
[----:B------:R-:W-:Y:S01]  /*1660*/  UISETP.GE.U32.AND UP0, UPT, UR13, 0xff, UPT ;  /* 0x000000ff0d00788c */ /* 0x000fe2000bf06070 */
[----:B------:R-:W-:Y:S01]  /*1670*/  R2UR UR11, R20 ;  /* 0x00000000140b72ca */ /* 0x000fe200000e0000 */
[----:B------:R-:W-:Y:S01]  /*1680*/  ULEA UR8, UR6, UR4, 0x3 ;  /* 0x0000000406087291 */ /* 0x000fe2000f8e18ff */
[----:B------:R-:W-:-:S08]  /*1690*/  UMOV UR24, URZ ;  /* 0x000000ff00187c82 */ /* 0x000fd00008000000 */
[----:B------:R1:W2:Y:S01]  /*16a0*/  SYNCS.PHASECHK.TRANS64.TRYWAIT P0, [UR8+0x28], R2 ;  /* 0x00002802ff0075a7 */ /* 0x0002a20008001108 */
[----:B------:R-:W-:Y:S02]  /*16b0*/  USHF.L.U32 UR35, UR35, 0x7, URZ ;  /* 0x0000000723237899 */ /* 0x000fe400080006ff */
[----:B------:R-:W-:Y:S01]  /*16c0*/  USHF.L.U32 UR11, UR11, 0x7, URZ ;  /* 0x000000070b0b7899 */ /* 0x000fe200080006ff */
[----:B------:R-:W-:Y:S11]  /*16d0*/  BRA.U !UP0, `(.L_x_20) ;  /* 0x0000000108a47547 */ /* 0x000ff6000b800000 */
[----:B------:R-:W-:Y:S01]  /*16e0*/  UMOV UR16, URZ ;  /* 0x000000ff00107c82 */ /* 0x000fe20008000000 */
[----:B------:R-:W-:-:S05]  /*16f0*/  UMOV UR17, UR6 ;  /* 0x0000000600117c82 */ /* 0x000fca0008000000 */
.L_x_25:
[----:B-1----:R-:W-:Y:S01]  /*1700*/  ULEA UR33, UR17, UR4, 0x3 ;  /* 0x0000000411217291 */ /* 0x002fe2000f8e18ff */
[----:B--2---:R-:W-:Y:S01]  /*1710*/  @!P5 MOV R3, 0x8000 ;  /* 0x000080000003d802 */ /* 0x004fe20000000f00 */
[----:B--2---:R-:W-:Y:S10]  /*1720*/  @P0 BRA `(.L_x_21) ;  /* 0x00000000000c0947 */ /* 0x004ff40003800000 */
[----:B------:R-:W-:-:S04]  /*1730*/  SHF.L.U32 R5, R15, 0x1f, RZ ;  /* 0x0000001f0f057819 */ /* 0x000fc800000006ff */
[----:B------:R-:W2:Y:S02]  /*1740*/  SYNCS.PHASECHK.TRANS64.TRYWAIT P0, [UR33+0x28], R5 ;  /* 0x00002805ff0075a7 */ /* 0x000ea40008001121 */
[----:B--2---:R-:W-:Y:S05]  /*1750*/  @!P0 BRA `(.L_x_22) ;  /* 0x0000006800e48947 */ /* 0x004fea0003800000 */
.L_x_21:
[----:B------:R2:W-:Y:S01]  /*1760*/  @!P5 SYNCS.ARRIVE.TRANS64 RZ, [UR33], R3 ;  /* 0x00000003ffffd9a7 */ /* 0x0005e20008000021 */
[----:B------:R-:W-:Y:S04]  /*1770*/  BSSY.RECONVERGENT B0, `(.L_x_23) ;  /* 0x0000003000007945 */ /* 0x000fe80003800200 */
[----:B------:R-:W-:Y:S05]  /*1780*/  @P4 BRA `(.L_x_24) ;  /* 0x0000000000044947 */ /* 0x000fea0003800000 */
[----:B------:R-:W-:Y:S05]  /*1790*/  BPT.TRAP 0x1 ;  /* 0x000000040000795c */ /* 0x000fea0000300000 */
.L_x_24:
[----:B------:R-:W-:Y:S05]  /*17a0*/  BSYNC.RECONVERGENT B0 ;  /* 0x0000000000007941 */ /* 0x000fea0003800200 */
.L_x_23:
[----:B------:R-:W-:Y:S02]  /*17b0*/  UIADD3 UR6, UPT, UPT, UR17, 0x1, URZ ;  /* 0x0000000111067890 */ /* 0x000fe4000fffe0ff */
[----:B------:R-:W-:Y:S02]  /*17c0*/  UIADD3 UR26, UP1, UPT, UR22, 0x80, URZ ;  /* 0x00000080161a7890 */ /* 0x000fe4000ff3e0ff */
[----:B------:R-:W-:Y:S02]  /*17d0*/  UISETP.NE.AND UP0, UPT, UR6, 0x5, UPT ;  /* 0x000000050600788c */ /* 0x000fe4000bf05270 */
[----:B------:R-:W-:Y:S02]  /*17e0*/  USHF.L.U32 UR34, UR16, 0x7, URZ ;  /* 0x0000000710227899 */ /* 0x000fe400080006ff */
[----:B------:R-:W-:Y:S02]  /*17f0*/  USEL UR9, URZ, 0x1, UP0 ;  /* 0x00000001ff097887 */ /* 0x000fe40008000000 */
[----:B------:R-:W-:-:S02]  /*1800*/  USEL UR6, UR6, URZ, UP0 ;  /* 0x000000ff06067287 */ /* 0x000fc40008000000 */
[----:B------:R-:W-:Y:S02]  /*1810*/  UIADD3 UR20, UP0, UPT, UR22, 0x180, URZ ;  /* 0x0000018016147890 */ /* 0x000fe4000ff1e0ff */
[----:B------:R-:W-:Y:S01]  /*1820*/  ULEA UR8, UR6, UR4, 0x3 ;  /* 0x0000000406087291 */ /* 0x000fe2000f8e18ff */
[----:B------:R-:W-:Y:S01]  /*1830*/  LOP3.LUT R15, R15, UR9, RZ, 0x3c, !PT ;  /* 0x000000090f0f7c12 */ /* 0x000fe2000f8e3cff */
[----:B------:R-:W-:Y:S02]  /*1840*/  UIADD3.X UR27, UPT, UPT, URZ, UR23, URZ, UP1, !UPT ;  /* 0x00000017ff1b7290 */ /* 0x000fe40008ffe4ff */
[----:B------:R-:W-:Y:S01]  /*1850*/  UIADD3.X UR21, UPT, UPT, URZ, UR23, URZ, UP0, !UPT ;  /* 0x00000017ff157290 */ /* 0x000fe200087fe4ff */
[----:B-1----:R-:W-:Y:S01]  /*1860*/  SHF.L.U32 R2, R15, 0x1f, RZ ;  /* 0x0000001f0f027819 */ /* 0x002fe200000006ff */
[----:B------:R-:W-:Y:S01]  /*1870*/  UMOV UR18, 0x0 ;  /* 0x0000000000127882 */ /* 0x000fe20000000000 */
[----:B------:R-:W-:Y:S01]  /*1880*/  UMOV UR19, 0x10000000 ;  /* 0x1000000000137882 */ /* 0x000fe20000000000 */
[----:B------:R-:W-:Y:S01]  /*1890*/  UMOV UR12, UR36 ;  /* 0x00000024000c7c82 */ /* 0x000fe20008000000 */
[----:B------:R1:W1:Y:S01]  /*18a0*/  SYNCS.PHASECHK.TRANS64.TRYWAIT P0, [UR8+0x28], R2 ;  /* 0x00002802ff0075a7 */ /* 0x0002620008001108 */
[----:B------:R-:W-:Y:S01]  /*18b0*/  ULEA UR8, UR17, UR4, 0xe ;  /* 0x0000000411087291 */ /* 0x000fe2000f8e70ff */
[----:B------:R-:W-:Y:S01]  /*18c0*/  UMOV UR9, UR33 ;  /* 0x0000002100097c82 */ /* 0x000fe20008000000 */
[----:B------:R-:W-:-:S02]  /*18d0*/  UMOV UR10, UR34 ;  /* 0x00000022000a7c82 */ /* 0x000fc40008000000 */
[----:B------:R-:W-:Y:S02]  /*18e0*/  UIADD3 UR32, UPT, UPT, UR8, 0x8400, URZ ;  /* 0x0000840008207890 */ /* 0x000fe4000fffe0ff */
[----:B------:R-:W-:Y:S02]  /*18f0*/  UIADD3 UR8, UPT, UPT, UR8, 0x1c400, URZ ;  /* 0x0001c40008087890 */ /* 0x000fe4000fffe0ff */
[----:B------:R-:W-:Y:S01]  /*1900*/  UIADD3 UR16, UPT, UPT, UR16, 0x1, URZ ;  /* 0x0000000110107890 */ /* 0x000fe2000fffe0ff */
[----:B------:R-:W-:Y:S01]  /*1910*/  UMOV UR24, UR5 ;  /* 0x0000000500187c82 */ /* 0x000fe20008000000 */
[----:B------:R-:W-:Y:S02]  /*1920*/  UMOV UR17, UR6 ;  /* 0x0000000600117c82 */ /* 0x000fe40008000000 */
[----:B------:R-:W-:Y:S01]  /*1930*/  UISETP.NE.AND UP0, UPT, UR16, UR5, UPT ;  /* 0x000000051000728c */ /* 0x000fe2000bf05270 */
[----:B------:R1:W-:Y:S02]  /*1940*/  UTMALDG.3D [UR32], [UR26], desc[UR18] ;  /* 0x000012201a0075b4 */ /* 0x0003e40008011000 */
[----:B------:R1:W-:Y:S06]  /*1950*/  UTMALDG.3D [UR8], [UR20], desc[UR18] ;  /* 0x00001208140075b4 */ /* 0x0003ec0008011000 */
[----:B------:R-:W-:Y:S05]  /*1960*/  BRA.U UP0, `(.L_x_25) ;  /* 0xfffffffd00647547 */ /* 0x000fea000b83ffff */
.L_x_20:
[----:B-1----:R-:W-:Y:S01]  /*1970*/  ULEA UR8, UR6, UR4, 0x3 ;  /* 0x0000000406087291 */ /* 0x002fe2000f8e18ff */
[----:B------:R-:W-:Y:S01]  /*1980*/  SHF.L.U32 R2, R15, 0x1f, RZ ;  /* 0x0000001f0f027819 */ /* 0x000fe200000006ff */
[----:B------:R-:W-:Y:S01]  /*1990*/  @!P1 SYNCS.ARRIVE.TRANS64.A1T0 RZ, [UR4+0x78], RZ ;  /* 0x000078ffffff99a7 */ /* 0x000fe20008100004 */
[----:B------:R-:W-:-:S06]  /*19a0*/  UISETP.GT.AND UP0, UPT, UR15, UR14, UPT ;  /* 0x0000000e0f00728c */ /* 0x000fcc000bf04270 */
[----:B--2---:R1:W2:Y:S03]  /*19b0*/  SYNCS.PHASECHK.TRANS64.TRYWAIT P0, [UR8+0x28], R2 ;  /* 0x00002802ff0075a7 */ /* 0x0042a60008001108 */
[----:B------:R-:W-:Y:S05]  /*19c0*/  BRA.U !UP0, `(.L_x_26) ;  /* 0x0000000108a87547 */ /* 0x000fea000b800000 */
[----:B------:R-:W-:Y:S01]  /*19d0*/  UIADD3 UR21, UPT, UPT, UR7, UR24, URZ ;  /* 0x0000001807157290 */ /* 0x000fe2000fffe0ff */
[----:B------:R-:W-:-:S11]  /*19e0*/  UMOV UR25, UR6 ;  /* 0x0000000600197c82 */ /* 0x000fd60008000000 */
.L_x_31:
[----:B-1----:R-:W-:Y:S01]  /*19f0*/  ULEA UR17, UR25, UR4, 0x3 ;  /* 0x0000000419117291 */ /* 0x002fe2000f8e18ff */
[----:B--2---:R-:W-:Y:S01]  /*1a00*/  @!P5 MOV R3, 0x8000 ;  /* 0x000080000003d802 */ /* 0x004fe20000000f00 */
[----:B--2---:R-:W-:Y:S10]  /*1a10*/  @P0 BRA `(.L_x_27) ;  /* 0x00000000000c0947 */ /* 0x004ff40003800000 */
[----:B------:R-:W-:-:S04]  /*1a20*/  SHF.L.U32 R5, R15, 0x1f, RZ ;  /* 0x0000001f0f057819 */ /* 0x000fc800000006ff */
[----:B------:R-:W2:Y:S02]  /*1a30*/  SYNCS.PHASECHK.TRANS64.TRYWAIT P0, [UR17+0x28], R5 ;  /* 0x00002805ff0075a7 */ /* 0x000ea40008001111 */
[----:B--2---:R-:W-:Y:S05]  /*1a40*/  @!P0 BRA `(.L_x_28) ;  /* 0x0000006800408947 */ /* 0x004fea0003800000 */
.L_x_27:
[----:B------:R2:W-:Y:S01]  /*1a50*/  @!P5 SYNCS.ARRIVE.TRANS64 RZ, [UR17], R3 ;  /* 0x00000003ffffd9a7 */ /* 0x0005e20008000011 */
[----:B------:R-:W-:Y:S04]  /*1a60*/  BSSY.RECONVERGENT B0, `(.L_x_29) ;  /* 0x0000003000007945 */ /* 0x000fe80003800200 */
[----:B------:R-:W-:Y:S05]  /*1a70*/  @P4 BRA `(.L_x_30) ;  /* 0x0000000000044947 */ /* 0x000fea0003800000 */
[----:B------:R-:W-:Y:S05]  /*1a80*/  BPT.TRAP 0x1 ;  /* 0x000000040000795c */ /* 0x000fea0000300000 */
.L_x_30:
[----:B------:R-:W-:Y:S05]  /*1a90*/  BSYNC.RECONVERGENT B0 ;  /* 0x0000000000007941 */ /* 0x000fea0003800200 */
.L_x_29:
        /* <DEDUP_REMOVED lines=20> */
[----:B------:R-:W-:Y:S01]  /*1be0*/  UIADD3 UR8, UPT, UPT, UR8, 0x1c400, URZ ;  /* 0x0001c40008087890 */ /* 0x000fe2000fffe0ff */
[----:B------:R-:W-:Y:S01]  /*1bf0*/  UMOV UR9, UR17 ;  /* 0x0000001100097c82 */ /* 0x000fe20008000000 */
[----:B------:R-:W-:Y:S01]  /*1c00*/  UMOV UR10, UR18 ;  /* 0x00000012000a7c82 */ /* 0x000fe20008000000 */
[----:B------:R-:W-:Y:S01]  /*1c10*/  UIADD3 UR24, UPT, UPT, UR24, 0x1, URZ ;  /* 0x0000000118187890 */ /* 0x000fe2000fffe0ff */
[----:B------:R-:W-:-:S03]  /*1c20*/  UMOV UR25, UR6 ;  /* 0x0000000600197c82 */ /* 0x000fc60008000000 */
[----:B------:R1:W-:Y:S01]  /*1c30*/  UTMALDG.3D [UR16], [UR30], desc[UR26] ;  /* 0x00001a101e0075b4 */ /* 0x0003e20008011000 */
[----:B------:R-:W-:Y:S01]  /*1c40*/  UISETP.NE.AND UP0, UPT, UR24, UR21, UPT ;  /* 0x000000151800728c */ /* 0x000fe2000bf05270 */
[----:B------:R1:W-:Y:S08]  /*1c50*/  UTMALDG.3D [UR8], [UR28], desc[UR26] ;  /* 0x00001a081c0075b4 */ /* 0x0003f00008011000 */
[----:B------:R-:W-:Y:S05]  /*1c60*/  BRA.U UP0, `(.L_x_31) ;  /* 0xfffffffd00607547 */ /* 0x000fea000b83ffff */
.L_x_26:
[C---:B-1----:R-:W-:Y:S01]  /*1c70*/  LEA R2, R14.reuse, UR4, 0x3 ;  /* 0x000000040e027c11 */ /* 0x042fe2000f8e18ff */
[----:B------:R-:W-:Y:S01]  /*1c80*/  NOP ;  /* 0x0000000000007918 */ /* 0x000fe20000000000 */
[----:B--2---:R-:W-:Y:S02]  /*1c90*/  SHF.L.U32 R3, R13, 0x1f, RZ ;  /* 0x0000001f0d037819 */ /* 0x004fe400000006ff */
[----:B------:R-:W-:Y:S02]  /*1ca0*/  LEA R4, R14, UR4, 0x4 ;  /* 0x000000040e047c11 */ /* 0x000fe4000f8e20ff */
[----:B------:R-:W1:Y:S02]  /*1cb0*/  SYNCS.PHASECHK.TRANS64.TRYWAIT P0, [R2+URZ+0x80], R3 ;  /* 0x00008003020075a7 */ /* 0x000e6400080011ff */
[----:B-1----:R-:W-:Y:S05]  /*1cc0*/  @!P0 BRA `(.L_x_32) ;  /* 0x0000006400b88947 */ /* 0x002fea0003800000 */
.L_x_110:
[----:B------:R-:W2:Y:S01]  /*1cd0*/  LDS.128 R4, [R4+0x110] ;  /* 0x0001100004047984 */ /* 0x000ea20000000c00 */
[----:B---3--:R-:W-:Y:S01]  /*1ce0*/  ISETP.GE.AND P0, PT, R72, 0x1, PT ;  /* 0x000000014800780c */ /* 0x008fe20003f06270 */
[----:B-1----:R-:W-:Y:S01]  /*1cf0*/  VIADD R2, R2, 0x90 ;  /* 0x0000009002027836 */ /* 0x002fe20000000000 */
[----:B------:R-:W-:Y:S01]  /*1d00*/  @!PT LDS RZ, [RZ] ;  /* 0x00000000fffff984 */ /* 0x000fe20000000800 */
[----:B------:R-:W-:Y:S01]  /*1d10*/  @!PT LDS RZ, [RZ] ;  /* 0x00000000fffff984 */ /* 0x000fe20000000800 */
[----:B------:R-:W-:Y:S01]  /*1d20*/  @!PT LDS RZ, [RZ] ;  /* 0x00000000fffff984 */ /* 0x000fe20000000800 */
[----:B------:R-:W-:Y:S01]  /*1d30*/  @!PT LDS RZ, [RZ] ;  /* 0x00000000fffff984 */ /* 0x000fe20000000800 */
[----:B------:R1:W-:Y:S06]  /*1d40*/  MEMBAR.ALL.CTA ;  /* 0x0000000000007992 */ /* 0x0003ec0000008000 */
[----:B-1----:R-:W1:Y:S01]  /*1d50*/  FENCE.VIEW.ASYNC.S ;  /* 0x00000000000073c6 */ /* 0x002e620000000000 */
[----:B------:R-:W-:-:S04]  /*1d60*/  PRMT R2, RZ, 0x654, R2 ;  /* 0x00000654ff027816 */ /* 0x000fc80000000002 */
[----:B-1----:R1:W-:Y:S01]  /*1d70*/  SYNCS.ARRIVE.TRANS64.RED.A1T0 RZ, [R2+URZ], RZ ;  /* 0x000000ff02ff79a7 */ /* 0x0023e200081004ff */
[----:B--2---:R-:W-:-:S13]  /*1d80*/  LOP3.LUT P2, RZ, R6, 0x1, RZ, 0xc0, !PT ;  /* 0x0000000106ff7812 */ /* 0x004fda000784c0ff */
[----:B------:R-:W-:Y:S01]  /*1d90*/  @P2 SHF.R.U32.HI R3, RZ, 0x10, R5 ;  /* 0x00000010ff032819 */ /* 0x000fe20000011605 */
[----:B------:R-:W-:Y:S01]  /*1da0*/  VOTEU.ANY UP0, P2 ;  /* 0x0000000000ff7886 */ /* 0x000fe20001000100 */
[----:B------:R-:W-:Y:S02]  /*1db0*/  @P2 MOV R11, R4 ;  /* 0x00000004000b2202 */ /* 0x000fe40000000f00 */
[----:B------:R-:W-:Y:S02]  /*1dc0*/  @P2 R2UR.BROADCAST UR8, R3 ;  /* 0x00000000030822ca */ /* 0x000fe400008e0000 */
[----:B------:R-:W-:-:S11]  /*1dd0*/  @P2 LOP3.LUT R8, R5, 0xffff, RZ, 0xc0, !PT ;  /* 0x0000ffff05082812 */ /* 0x000fd600078ec0ff */
[----:B------:R-:W-:Y:S01]  /*1de0*/  @UP0 UMOV UR36, UR8 ;  /* 0x0000000800240c82 */ /* 0x000fe20008000000 */
[----:B-1----:R-:W-:Y:S05]  /*1df0*/  @!P0 BRA `(.L_x_33) ;  /* 0x0000000000b88947 */ /* 0x002fea0003800000 */
[----:B------:R-:W4:Y:S01]  /*1e00*/  LDC.64 R4, c[0x0][0xb18] ;  /* 0x0002c600ff047b82 */ /* 0x000f220000000a00 */
[----:B------:R-:W-:-:S07]  /*1e10*/  ISETP.NE.AND P3, PT, R72, 0x1, PT ;  /* 0x000000014800780c */ /* 0x000fce0003f65270 */
[----:B------:R-:W1:Y:S08]  /*1e20*/  LDC.64 R6, c[0x0][0xb10] ;  /* 0x0002c400ff067b82 */ /* 0x000e700000000a00 */
[----:B------:R-:W2:Y:S08]  /*1e30*/  LDC R16, c[0x0][0xb20] ;  /* 0x0002c800ff107b82 */ /* 0x000eb00000000800 */
[----:B------:R-:W3:Y:S01]  /*1e40*/  LDC R18, c[0x0][0xb0c] ;  /* 0x0002c300ff127b82 */ /* 0x000ee20000000800 */
[----:B----4-:R-:W-:Y:S01]  /*1e50*/  IMAD.HI.U32 R17, R0, R5, RZ ;  /* 0x0000000500117227 */ /* 0x010fe200078e00ff */
[----:B------:R-:W-:-:S03]  /*1e60*/  ISETP.NE.AND P0, PT, R4, 0x1, PT ;  /* 0x000000010400780c */ /* 0x000fc60003f05270 */
[----:B------:R-:W-:-:S03]  /*1e70*/  IMAD.HI.U32 R5, R8, R5, RZ ;  /* 0x0000000508057227 */ /* 0x000fc600078e00ff */
[----:B------:R-:W4:Y:S01]  /*1e80*/  LDC.64 R2, c[0x0][0xb28] ;  /* 0x0002ca00ff027b82 */ /* 0x000f220000000a00 */
[----:B-1----:R-:W-:-:S04]  /*1e90*/  IMAD.HI.U32 R20, R9, R6, RZ ;  /* 0x0000000609147227 */ /* 0x002fc800078e00ff */
[----:B------:R-:W-:Y:S01]  /*1ea0*/  IMAD.HI.U32 R22, R11, R6, RZ ;  /* 0x000000060b167227 */ /* 0x000fe200078e00ff */
[----:B------:R-:W-:Y:S02]  /*1eb0*/  SHF.R.U32.HI R20, RZ, R7, R20 ;  /* 0x00000007ff147219 */ /* 0x000fe40000011614 */
[-C--:B--2---:R-:W-:Y:S02]  /*1ec0*/  SHF.R.U32.HI R17, RZ, R16.reuse, R17 ;  /* 0x00000010ff117219 */ /* 0x084fe40000011611 */
[----:B------:R-:W-:Y:S02]  /*1ed0*/  SHF.R.U32.HI R5, RZ, R16, R5 ;  /* 0x00000010ff057219 */ /* 0x000fe40000011605 */
[----:B------:R-:W-:Y:S02]  /*1ee0*/  SEL R17, R0, R17, !P0 ;  /* 0x0000001100117207 */ /* 0x000fe40004000000 */
[----:B------:R-:W-:Y:S02]  /*1ef0*/  SHF.R.U32.HI R22, RZ, R7, R22 ;  /* 0x00000007ff167219 */ /* 0x000fe40000011616 */
[----:B---3--:R-:W-:-:S02]  /*1f00*/  ISETP.NE.AND P1, PT, R18, 0x1, PT ;  /* 0x000000011200780c */ /* 0x008fc40003f25270 */
[----:B------:R-:W-:Y:S02]  /*1f10*/  SEL R5, R8, R5, !P0 ;  /* 0x0000000508057207 */ /* 0x000fe40004000000 */
[----:B------:R-:W-:Y:S02]  /*1f20*/  SEL R19, R9, R20, !P1 ;  /* 0x0000001409137207 */ /* 0x000fe40004800000 */
[----:B------:R-:W-:Y:S01]  /*1f30*/  SEL R7, R11, R22, !P1 ;  /* 0x000000160b077207 */ /* 0x000fe20004800000 */
[----:B----4-:R-:W-:-:S04]  /*1f40*/  IMAD.HI.U32 R20, R17, R2, RZ ;  /* 0x0000000211147227 */ /* 0x010fc800078e00ff */
[----:B------:R-:W-:Y:S01]  /*1f50*/  IMAD.HI.U32 R6, R19, R2, RZ ;  /* 0x0000000213067227 */ /* 0x000fe200078e00ff */
[----:B------:R-:W-:-:S04]  /*1f60*/  @P3 SHF.R.U32.HI R17, RZ, R3, R20 ;  /* 0x00000003ff113219 */ /* 0x000fc80000011614 */
[----:B------:R-:W-:Y:S01]  /*1f70*/  @P3 SHF.R.U32.HI R19, RZ, R3, R6 ;  /* 0x00000003ff133219 */ /* 0x000fe20000011606 */
[----:B------:R-:W-:-:S04]  /*1f80*/  IMAD R17, R72, R17, RZ ;  /* 0x0000001148117224 */ /* 0x000fc800078e02ff */
[----:B------:R-:W-:Y:S01]  /*1f90*/  IMAD R6, R72, R19, RZ ;  /* 0x0000001348067224 */ /* 0x000fe200078e02ff */
[C---:B------:R-:W-:Y:S02]  /*1fa0*/  ISETP.GE.AND P0, PT, R5.reuse, R17, PT ;  /* 0x000000110500720c */ /* 0x040fe40003f06270 */
[----:B------:R-:W-:Y:S02]  /*1fb0*/  IADD3 R17, PT, PT, -R5, RZ, RZ ;  /* 0x000000ff05117210 */ /* 0x000fe40007ffe1ff */
[----:B------:R-:W-:Y:S01]  /*1fc0*/  ISETP.GE.OR P0, PT, R7, R6, P0 ;  /* 0x000000060700720c */ /* 0x000fe20000706670 */
[----:B------:R-:W-:-:S04]  /*1fd0*/  IMAD.HI.U32 R6, R5, R2, RZ ;  /* 0x0000000205067227 */ /* 0x000fc800078e00ff */
[----:B------:R-:W-:Y:S01]  /*1fe0*/  IMAD R8, R4, R17, R8 ;  /* 0x0000001104087224 */ /* 0x000fe200078e0208 */
[----:B------:R-:W-:-:S04]  /*1ff0*/  SHF.R.U32.HI R6, RZ, R3, R6 ;  /* 0x00000003ff067219 */ /* 0x000fc80000011606 */
[----:B------:R-:W-:-:S03]  /*2000*/  SEL R6, R5, R6, !P3 ;  /* 0x0000000605067207 */ /* 0x000fc60005800000 */
[----:B------:R-:W-:-:S04]  /*2010*/  @!P0 IMAD.HI.U32 R16, R7, R2, RZ ;  /* 0x0000000207108227 */ /* 0x000fc800078e00ff */
[----:B------:R-:W-:Y:S01]  /*2020*/  IMAD.MOV R2, RZ, RZ, -R6 ;  /* 0x000000ffff027224 */ /* 0x000fe200078e0a06 */
[----:B------:R-:W-:-:S03]  /*2030*/  @!P0 SHF.R.U32.HI R16, RZ, R3, R16 ;  /* 0x00000003ff108219 */ /* 0x000fc60000011610 */
[----:B------:R-:W-:Y:S01]  /*2040*/  IMAD R2, R72, R2, R5 ;  /* 0x0000000248027224 */ /* 0x000fe200078e0205 */
        /* <DEDUP_REMOVED lines=9> */
.L_x_33:
[----:B------:R-:W1:Y:S02]  /*20e0*/  LDCU UR8, c[0x0][0xb30] ;  /* 0x00016600ff0877ac */ /* 0x000e640008000800 */
[----:B-1----:R-:W-:-:S09]  /*20f0*/  UISETP.NE.AND UP0, UPT, UR8, 0x1, UPT ;  /* 0x000000010800788c */ /* 0x002fd2000bf05270 */
[----:B------:R-:W-:Y:S05]  /*2100*/  BRA.U UP0, `(.L_x_34) ;  /* 0x0000000100407547 */ /* 0x000fea000b800000 */
[----:B------:R-:W1:Y:S08]  /*2110*/  LDC.64 R4, c[0x0][0xb10] ;  /* 0x0002c400ff047b82 */ /* 0x000e700000000a00 */
[----:B------:R-:W2:Y:S08]  /*2120*/  LDC.64 R2, c[0x0][0xb18] ;  /* 0x0002c600ff027b82 */ /* 0x000eb00000000a00 */
[----:B------:R-:W3:Y:S08]  /*2130*/  LDC R6, c[0x0][0xb20] ;  /* 0x0002c800ff067b82 */ /* 0x000ef00000000800 */
[----:B------:R-:W4:Y:S01]  /*2140*/  LDC R16, c[0x0][0xb0c] ;  /* 0x0002c300ff107b82 */ /* 0x000f220000000800 */
[----:B-1----:R-:W-:-:S05]  /*2150*/  IMAD.HI.U32 R4, R11, R4, RZ ;  /* 0x000000040b047227 */ /* 0x002fca00078e00ff */
[----:B------:R-:W-:Y:S01]  /*2160*/  SHF.R.U32.HI R4, RZ, R5, R4 ;  /* 0x00000005ff047219 */ /* 0x000fe20000011604 */
[----:B--2---:R-:W-:Y:S01]  /*2170*/  IMAD.HI.U32 R3, R8, R3, RZ ;  /* 0x0000000308037227 */ /* 0x004fe200078e00ff */
[----:B------:R-:W-:-:S04]  /*2180*/  ISETP.NE.AND P0, PT, R2, 0x1, PT ;  /* 0x000000010200780c */ /* 0x000fc80003f05270 */
[----:B---3--:R-:W-:-:S04]  /*2190*/  SHF.R.U32.HI R3, RZ, R6, R3 ;  /* 0x00000006ff037219 */ /* 0x008fc80000011603 */
[----:B------:R-:W-:Y:S02]  /*21a0*/  SEL R3, R8, R3, !P0 ;  /* 0x0000000308037207 */ /* 0x000fe40004000000 */
[----:B----4-:R-:W-:-:S04]  /*21b0*/  ISETP.NE.AND P1, PT, R16, 0x1, PT ;  /* 0x000000011000780c */ /* 0x010fc80003f25270 */
[----:B------:R-:W-:-:S05]  /*21c0*/  SEL R4, R11, R4, !P1 ;  /* 0x000000040b047207 */ /* 0x000fca0004800000 */
[----:B------:R-:W-:Y:S02]  /*21d0*/  IMAD.IADD R5, R3, 0x1, -R4 ;  /* 0x0000000103057824 */ /* 0x000fe400078e0a04 */
[----:B------:R-:W-:Y:S02]  /*21e0*/  IMAD.IADD R3, R4, 0x1, -R3 ;  /* 0x0000000104037824 */ /* 0x000fe400078e0a03 */
[----:B------:R-:W-:Y:S02]  /*21f0*/  IMAD R11, R5, R16, R11 ;  /* 0x00000010050b7224 */ /* 0x000fe400078e020b */
[----:B------:R-:W-:-:S07]  /*2200*/  IMAD R8, R3, R2, R8 ;  /* 0x0000000203087224 */ /* 0x000fce00078e0208 */
.L_x_34:
[----:B------:R-:W-:Y:S01]  /*2210*/  VIADD R14, R14, 0x1 ;  /* 0x000000010e0e7836 */ /* 0x000fe20000000000 */
[----:B------:R-:W-:Y:S01]  /*2220*/  PLOP3.LUT P1, PT, PT, PT, PT, 0x80, 0x8 ;  /* 0x000000000008781c */ /* 0x000fe20003f2f070 */
[----:B------:R-:W-:Y:S02]  /*2230*/  IMAD.IADD R21, R11, 0x1, R170 ;  /* 0x000000010b157824 */ /* 0x000fe400078e02aa */
[----:B------:R-:W-:Y:S01]  /*2240*/  IMAD.IADD R20, R8, 0x1, R147 ;  /* 0x0000000108147824 */ /* 0x000fe200078e0293 */
[----:B------:R-:W-:-:S04]  /*2250*/  ISETP.NE.AND P0, PT, R14, 0x2, PT ;  /* 0x000000020e00780c */ /* 0x000fc80003f05270 */
[----:B------:R-:W-:Y:S02]  /*2260*/  SEL R2, RZ, 0x1, P0 ;  /* 0x00000001ff027807 */ /* 0x000fe40000000000 */
[----:B------:R-:W-:Y:S02]  /*2270*/  SEL R14, R14, RZ, P0 ;  /* 0x000000ff0e0e7207 */ /* 0x000fe40000000000 */
[----:B------:R-:W-:Y:S01]  /*2280*/  LOP3.LUT R13, R13, R2, RZ, 0x3c, !PT ;  /* 0x000000020d0d7212 */ /* 0x000fe200078e3cff */
[----:B------:R-:W-:Y:S06]  /*2290*/  @P2 BRA `(.L_x_35) ;  /* 0xfffffff000a02947 */ /* 0x000fec000383ffff */
[----:B------:R-:W-:Y:S01]  /*22a0*/  UIADD3 UR4, UPT, UPT, UR4, 0x28, URZ ;  /* 0x0000002804047890 */ /* 0x000fe2000fffe0ff */
[----:B------:R-:W-:-:S03]  /*22b0*/  SHF.L.U32 R3, R15, 0x1f, RZ ;  /* 0x0000001f0f037819 */ /* 0x000fc600000006ff */
[----:B------:R-:W-:-:S09]  /*22c0*/  ULEA UR5, UR6, UR4, 0x3 ;  /* 0x0000000406057291 */ /* 0x000fd2000f8e18ff */
[----:B------:R-:W1:Y:S02]  /*22d0*/  SYNCS.PHASECHK.TRANS64.TRYWAIT P0, [UR5], R3 ;  /* 0x00000003ff0075a7 */ /* 0x000e640008001105 */
[----:B-1----:R-:W-:Y:S05]  /*22e0*/  @!P0 BRA `(.L_x_36) ;  /* 0x0000006000448947 */ /* 0x002fea0003800000 */
.L_x_112:
[----:B------:R-:W-:-:S04]  /*22f0*/  UIADD3 UR6, UPT, UPT, UR6, 0x1, URZ ;  /* 0x0000000106067890 */ /* 0x000fc8000fffe0ff */
[----:B------:R-:W-:-:S04]  /*2300*/  UISETP.NE.AND UP0, UPT, UR6, 0x5, UPT ;  /* 0x000000050600788c */ /* 0x000fc8000bf05270 */
[----:B------:R-:W-:Y:S02]  /*2310*/  USEL UR7, URZ, 0x1, UP0 ;  /* 0x00000001ff077887 */ /* 0x000fe40008000000 */
[----:B------:R-:W-:-:S04]  /*2320*/  USEL UR6, UR6, URZ, UP0 ;  /* 0x000000ff06067287 */ /* 0x000fc80008000000 */
[----:B------:R-:W-:Y:S01]  /*2330*/  ULEA UR5, UR6, UR4, 0x3 ;  /* 0x0000000406057291 */ /* 0x000fe2000f8e18ff */
[----:B------:R-:W-:-:S04]  /*2340*/  LOP3.LUT R2, R15, UR7, RZ, 0x3c, !PT ;  /* 0x000000070f027c12 */ /* 0x000fc8000f8e3cff */
[----:B-1----:R-:W-:-:S04]  /*2350*/  SHF.L.U32 R3, R2, 0x1f, RZ ;  /* 0x0000001f02037819 */ /* 0x002fc800000006ff */
[----:B------:R-:W1:Y:S02]  /*2360*/  SYNCS.PHASECHK.TRANS64.TRYWAIT P0, [UR5], R3 ;  /* 0x00000003ff0075a7 */ /* 0x000e640008001105 */
[----:B-1----:R-:W-:Y:S05]  /*2370*/  @!P0 BRA `(.L_x_37) ;  /* 0x0000006000388947 */ /* 0x002fea0003800000 */
.L_x_114:
        /* <DEDUP_REMOVED lines=9> */
.L_x_116:
        /* <DEDUP_REMOVED lines=9> */
.L_x_118:
[----:B------:R-:W-:-:S04]  /*24a0*/  UIADD3 UR6, UPT, UPT, UR6, 0x1, URZ ;  /* 0x0000000106067890 */ /* 0x000fc8000fffe0ff */
[----:B------:R-:W-:-:S04]  /*24b0*/  UISETP.NE.AND UP0, UPT, UR6, 0x5, UPT ;  /* 0x000000050600788c */ /* 0x000fc8000bf05270 */
[----:B------:R-:W-:Y:S02]  /*24c0*/  USEL UR5, URZ, 0x1, UP0 ;  /* 0x00000001ff057887 */ /* 0x000fe40008000000 */
[----:B------:R-:W-:-:S04]  /*24d0*/  USEL UR6, UR6, URZ, UP0 ;  /* 0x000000ff06067287 */ /* 0x000fc80008000000 */
[----:B------:R-:W-:Y:S01]  /*24e0*/  ULEA UR6, UR6, UR4, 0x3 ;  /* 0x0000000406067291 */ /* 0x000fe2000f8e18ff */
[----:B-1----:R-:W-:-:S04]  /*24f0*/  LOP3.LUT R3, R2, UR5, RZ, 0x3c, !PT ;  /* 0x0000000502037c12 */ /* 0x002fc8000f8e3cff */
[----:B------:R-:W-:Y:S01]  /*2500*/  SHF.L.U32 R3, R3, 0x1f, RZ ;  /* 0x0000001f03037819 */ /* 0x000fe200000006ff */
[----:B----4-:R-:W-:-:S07]  /*2510*/  IMAD.U32 R0, RZ, RZ, UR6 ;  /* 0x00000006ff007e24 */ /* 0x010fce000f8e00ff */
.L_x_40:
[----:B-1----:R1:W2:Y:S02]  /*2520*/  SYNCS.PHASECHK.TRANS64.TRYWAIT P0, [R0+URZ], R3 ;  /* 0x00000003000075a7 */ /* 0x0022a400080011ff */
[----:B--2---:R-:W-:Y:S05]  /*2530*/  @!P0 NANOSLEEP.SYNCS 0x989680 ;  /* 0x009896800000895d */ /* 0x004fea0003900000 */
[----:B------:R-:W2:Y:S02]  /*2540*/  @!P0 SYNCS.PHASECHK.TRANS64 P0, [R0+URZ], R3 ;  /* 0x00000003000085a7 */ /* 0x000ea400080010ff */
[----:B--2---:R-:W-:Y:S05]  /*2550*/  @P0 EXIT ;  /* 0x000000000000094d */ /* 0x004fea0003800000 */
[----:B------:R-:W-:Y:S05]  /*2560*/  BRA `(.L_x_40) ;  /* 0xfffffffc00ec7947 */ /* 0x000fea000383ffff */
.L_x_17:
[----:B------:R-:W-:-:S04]  /*2570*/  UISETP.NE.AND UP1, UPT, UR37, URZ, UPT ;  /* 0x000000ff2500728c */ /* 0x000fc8000bf25270 */
[----:B------:R-:W-:-:S09]  /*2580*/  UISETP.NE.OR UP1, UPT, UR8, 0x1, UP1 ;  /* 0x000000010800788c */ /* 0x000fd20008f25670 */
[----:B------:R-:W-:Y:S05]  /*2590*/  BRA.U UP1, `(.L_x_41) ;  /* 0x0000000501487547 */ /* 0x000fea000b800000 */
[----:B------:R-:W-:Y:S01]  /*25a0*/  ISETP.NE.AND P2, PT, R2, RZ, PT ;  /* 0x000000ff0200720c */ /* 0x000fe20003f45270 */
[----:B------:R-:W-:Y:S01]  /*25b0*/  IMAD.MOV.U32 R12, RZ, RZ, 0x1 ;  /* 0x00000001ff0c7424 */ /* 0x000fe200078e00ff */
[----:B------:R-:W-:Y:S02]  /*25c0*/  CS2R R10, SRZ ;  /* 0x00000000000a7805 */ /* 0x000fe4000001ff00 */
[----:B------:R-:W-:Y:S01]  /*25d0*/  CS2R R8, SRZ ;  /* 0x0000000000087805 */ /* 0x000fe2000001ff00 */
[----:B------:R-:W-:Y:S01]  /*25e0*/  UMOV UR4, 0x400 ;  /* 0x0000040000047882 */ /* 0x000fe20000000000 */
[----:B------:R-:W-:Y:S01]  /*25f0*/  UMOV UR6, URZ ;  /* 0x000000ff00067c82 */ /* 0x000fe20008000000 */
[----:B------:R-:W-:-:S12]  /*2600*/  ULEA UR37, UR37, UR4, 0x18 ;  /* 0x0000000425257291 */ /* 0x000fd8000f8ec0ff */
.L_x_45:
[----:B------:R-:W-:Y:S02]  /*2610*/  LEA R0, R8, UR37, 0x3 ;  /* 0x0000002508007c11 */ /* 0x000fe4000f8e18ff */
[----:B------:R-:W-:-:S03]  /*2620*/  SHF.L.U32 R5, R9, 0x1f, RZ ;  /* 0x0000001f09057819 */ /* 0x000fc600000006ff */
[----:B------:R-:W-:Y:S01]  /*2630*/  VIADD R4, R0, 0xf0 ;  /* 0x000000f000047836 */ /* 0x000fe20000000000 */
[----:B------:R-:W1:Y:S02]  /*2640*/  SYNCS.PHASECHK.TRANS64.TRYWAIT P0, [R0+URZ+0xe0], R5 ;  /* 0x0000e005000075a7 */ /* 0x000e6400080011ff */
[----:B-1----:R-:W-:Y:S05]  /*2650*/  @!P0 BRA `(.L_x_42) ;  /* 0x0000005c00c88947 */ /* 0x002fea0003800000 */
.L_x_119:
[----:B------:R-:W-:Y:S01]  /*2660*/  ULEA UR5, UR6, UR37, 0x3 ;  /* 0x0000002506057291 */ /* 0x000fe2000f8e18ff */
[----:B------:R-:W-:Y:S02]  /*2670*/  PRMT R4, RZ, 0x654, R4 ;  /* 0x00000654ff047816 */ /* 0x000fe40000000004 */
[----:B-1----:R-:W-:Y:S01]  /*2680*/  SHF.L.U32 R5, R12, 0x1f, RZ ;  /* 0x0000001f0c057819 */ /* 0x002fe200000006ff */
[----:B------:R-:W-:Y:S01]  /*2690*/  UIADD3 UR4, UPT, UPT, UR5, 0x80, URZ ;  /* 0x0000008005047890 */ /* 0x000fe2000fffe0ff */
[----:B------:R1:W-:Y:S05]  /*26a0*/  SYNCS.ARRIVE.TRANS64.RED.A1T0 RZ, [R4+URZ], RZ ;  /* 0x000000ff04ff79a7 */ /* 0x0003ea00081004ff */
[----:B------:R-:W-:Y:S01]  /*26b0*/  IMAD.U32 R7, RZ, RZ, UR4 ;  /* 0x00000004ff077e24 */ /* 0x000fe2000f8e00ff */
[----:B------:R-:W2:Y:S04]  /*26c0*/  SYNCS.PHASECHK.TRANS64.TRYWAIT P0, [UR5+0x90], R5 ;  /* 0x00009005ff0075a7 */ /* 0x000ea80008001105 */
[----:B------:R-:W-:Y:S01]  /*26d0*/  PRMT R6, R2, 0x654, R7 ;  /* 0x0000065402067816 */ /* 0x000fe20000000007 */
[----:B-1----:R-:W-:Y:S01]  /*26e0*/  @!P2 IMAD.MOV.U32 R4, RZ, RZ, 0x10 ;  /* 0x00000010ff04a424 */ /* 0x002fe200078e00ff */
[----:B--2---:R-:W-:Y:S06]  /*26f0*/  @!P0 BRA `(.L_x_43) ;  /* 0x0000005c00b48947 */ /* 0x004fec0003800000 */
.L_x_121:
[----:B------:R-:W-:Y:S01]  /*2700*/  ULEA UR4, UR6, UR37, 0x4 ;  /* 0x0000002506047291 */ /* 0x000fe2000f8e20ff */
[----:B------:R-:W-:Y:S01]  /*2710*/  SEL R3, R6, R3, !P2 ;  /* 0x0000000306037207 */ /* 0x000fe20005000000 */
[----:B------:R-:W-:Y:S01]  /*2720*/  UIADD3 UR5, UPT, UPT, UR5, 0x80, URZ ;  /* 0x0000008005057890 */ /* 0x000fe2000fffe0ff */
[----:B-1----:R-:W-:Y:S01]  /*2730*/  LEA R0, R11, UR37, 0x3 ;  /* 0x000000250b007c11 */ /* 0x002fe2000f8e18ff */
[----:B------:R-:W-:Y:S01]  /*2740*/  UIADD3 UR4, UPT, UPT, UR4, 0x110, URZ ;  /* 0x0000011004047890 */ /* 0x000fe2000fffe0ff */
[----:B------:R-:W-:Y:S01]  /*2750*/  SHF.L.U32 R5, R10, 0x1f, RZ ;  /* 0x0000001f0a057819 */ /* 0x000fe200000006ff */
[----:B------:R1:W-:Y:S01]  /*2760*/  @!P2 SYNCS.ARRIVE.TRANS64.RED RZ, [R3+URZ], R4 ;  /* 0x0000000403ffa9a7 */ /* 0x0003e200080004ff */
[----:B------:R-:W-:Y:S01]  /*2770*/  UIADD3 UR6, UPT, UPT, UR6, 0x1, URZ ;  /* 0x0000000106067890 */ /* 0x000fe2000fffe0ff */
[----:B------:R-:W-:-:S03]  /*2780*/  VIADD R8, R8, 0x1 ;  /* 0x0000000108087836 */ /* 0x000fc60000000000 */
[----:B------:R-:W-:Y:S02]  /*2790*/  UISETP.NE.AND UP0, UPT, UR6, 0x2, UPT ;  /* 0x000000020600788c */ /* 0x000fe4000bf05270 */
[----:B------:R-:W-:Y:S06]  /*27a0*/  UGETNEXTWORKID.BROADCAST [UR4], [UR5] ;  /* 0x00000000040073ca */ /* 0x000fec0008000100 */
[----:B------:R-:W-:Y:S01]  /*27b0*/  USEL UR4, URZ, 0x1, UP0 ;  /* 0x00000001ff047887 */ /* 0x000fe20008000000 */
[----:B------:R-:W-:Y:S01]  /*27c0*/  ISETP.NE.AND P0, PT, R8, 0x2, PT ;  /* 0x000000020800780c */ /* 0x000fe20003f05270 */
[----:B------:R-:W-:Y:S01]  /*27d0*/  USEL UR6, UR6, URZ, UP0 ;  /* 0x000000ff06067287 */ /* 0x000fe20008000000 */
[----:B------:R-:W2:Y:S03]  /*27e0*/  SYNCS.PHASECHK.TRANS64.TRYWAIT P1, [R0+URZ+0x80], R5 ;  /* 0x00008005000075a7 */ /* 0x000ea600080211ff */
[----:B------:R-:W-:Y:S01]  /*27f0*/  LOP3.LUT R12, R12, UR4, RZ, 0x3c, !PT ;  /* 0x000000040c0c7c12 */ /* 0x000fe2000f8e3cff */
[----:B-12---:R-:W-:Y:S07]  /*2800*/  @!P1 BRA `(.L_x_44) ;  /* 0x0000005c00889947 */ /* 0x006fee0003800000 */
.L_x_122:
[C---:B------:R-:W-:Y:S01]  /*2810*/  LEA R4, R11.reuse, UR37, 0x4 ;  /* 0x000000250b047c11 */ /* 0x040fe2000f8e20ff */
[----:B-1----:R-:W-:Y:S01]  /*2820*/  VIADD R0, R0, 0x90 ;  /* 0x0000009000007836 */ /* 0x002fe20000000000 */
[----:B------:R-:W-:Y:S01]  /*2830*/  SEL R8, R8, RZ, P0 ;  /* 0x000000ff08087207 */ /* 0x000fe20000000000 */
[----:B------:R-:W-:-:S03]  /*2840*/  VIADD R11, R11, 0x1 ;  /* 0x000000010b0b7836 */ /* 0x000fc60000000000 */
[----:B------:R-:W1:Y:S01]  /*2850*/  LDS.128 R4, [R4+0x110] ;  /* 0x0001100004047984 */ /* 0x000e620000000c00 */
[----:B------:R-:W-:Y:S02]  /*2860*/  PRMT R0, RZ, 0x654, R0 ;  /* 0x00000654ff007816 */ /* 0x000fe40000000000 */
[C---:B------:R-:W-:Y:S01]  /*2870*/  ISETP.NE.AND P1, PT, R11.reuse, 0x2, PT ;  /* 0x000000020b00780c */ /* 0x040fe20003f25270 */
[----:B------:R-:W-:Y:S01]  /*2880*/  @!PT LDS RZ, [RZ] ;  /* 0x00000000fffff984 */ /* 0x000fe20000000800 */
[----:B------:R-:W-:Y:S01]  /*2890*/  @!PT LDS RZ, [RZ] ;  /* 0x00000000fffff984 */ /* 0x000fe20000000800 */
[----:B------:R-:W-:Y:S01]  /*28a0*/  @!PT LDS RZ, [RZ] ;  /* 0x00000000fffff984 */ /* 0x000fe20000000800 */
[----:B------:R-:W-:Y:S01]  /*28b0*/  @!PT LDS RZ, [RZ] ;  /* 0x00000000fffff984 */ /* 0x000fe20000000800 */
[----:B------:R2:W-:Y:S06]  /*28c0*/  MEMBAR.ALL.CTA ;  /* 0x0000000000007992 */ /* 0x0005ec0000008000 */
[----:B--2---:R-:W2:Y:S01]  /*28d0*/  FENCE.VIEW.ASYNC.S ;  /* 0x00000000000073c6 */ /* 0x004ea20000000000 */
[----:B------:R-:W-:Y:S01]  /*28e0*/  SEL R11, R11, RZ, P1 ;  /* 0x000000ff0b0b7207 */ /* 0x000fe20000800000 */
[----:B--2---:R2:W-:Y:S01]  /*28f0*/  SYNCS.ARRIVE.TRANS64.RED.A1T0 RZ, [R0+URZ], RZ ;  /* 0x000000ff00ff79a7 */ /* 0x0045e200081004ff */
[----:B-1----:R-:W-:-:S02]  /*2900*/  LOP3.LUT P3, RZ, R6, 0x1, RZ, 0xc0, !PT ;  /* 0x0000000106ff7812 */ /* 0x002fc4000786c0ff */
[----:B------:R-:W-:-:S04]  /*2910*/  SEL R5, RZ, 0x1, P1 ;  /* 0x00000001ff057807 */ /* 0x000fc80000800000 */
[----:B------:R-:W-:Y:S02]  /*2920*/  LOP3.LUT R10, R10, R5, RZ, 0x3c, !PT ;  /* 0x000000050a0a7212 */ /* 0x000fe400078e3cff */
[----:B--2---:R-:W-:-:S04]  /*2930*/  SEL R0, RZ, 0x1, P0 ;  /* 0x00000001ff007807 */ /* 0x004fc80000000000 */
[----:B------:R-:W-:Y:S01]  /*2940*/  LOP3.LUT R9, R9, R0, RZ, 0x3c, !PT ;  /* 0x0000000009097212 */ /* 0x000fe200078e3cff */
[----:B------:R-:W-:Y:S06]  /*2950*/  @P3 BRA `(.L_x_45) ;  /* 0xfffffffc002c3947 */ /* 0x000fec000383ffff */
[----:B------:R-:W-:Y:S01]  /*2960*/  ULEA UR5, UR6, UR37, 0x3 ;  /* 0x0000002506057291 */ /* 0x000fe2000f8e18ff */
[----:B------:R-:W-:-:S08]  /*2970*/  SHF.L.U32 R3, R12, 0x1f, RZ ;  /* 0x0000001f0c037819 */ /* 0x000fd000000006ff */
[----:B------:R-:W1:Y:S02]  /*2980*/  SYNCS.PHASECHK.TRANS64 P0, [UR5+0x90], R3 ;  /* 0x00009003ff0075a7 */ /* 0x000e640008001005 */
[----:B-1----:R-:W-:Y:S05]  /*2990*/  @P0 BRA `(.L_x_46) ;  /* 0x0000000000080947 */ /* 0x002fea0003800000 */
[----:B------:R-:W1:Y:S02]  /*29a0*/  SYNCS.PHASECHK.TRANS64.TRYWAIT P0, [UR5+0x90], R3 ;  /* 0x00009003ff0075a7 */ /* 0x000e640008001105 */
[----:B-1----:R-:W-:Y:S05]  /*29b0*/  @!P0 BRA `(.L_x_47) ;  /* 0x0000005c00308947 */ /* 0x002fea0003800000 */
.L_x_46:
[----:B------:R-:W-:-:S04]  /*29c0*/  UIADD3 UR4, UPT, UPT, UR6, 0x1, URZ ;  /* 0x0000000106047890 */ /* 0x000fc8000fffe0ff */
[----:B------:R-:W-:-:S04]  /*29d0*/  UISETP.NE.AND UP0, UPT, UR4, 0x2, UPT ;  /* 0x000000020400788c */ /* 0x000fc8000bf05270 */
[----:B------:R-:W-:Y:S02]  /*29e0*/  USEL UR7, URZ, 0x1, UP0 ;  /* 0x00000001ff077887 */ /* 0x000fe40008000000 */
[----:B------:R-:W-:-:S04]  /*29f0*/  USEL UR4, UR4, URZ, UP0 ;  /* 0x000000ff04047287 */ /* 0x000fc80008000000 */
[----:B------:R-:W-:Y:S01]  /*2a00*/  ULEA UR4, UR4, UR37, 0x3 ;  /* 0x0000002504047291 */ /* 0x000fe2000f8e18ff */
[----:B-1----:R-:W-:-:S04]  /*2a10*/  LOP3.LUT R3, R12, UR7, RZ, 0x3c, !PT ;  /* 0x000000070c037c12 */ /* 0x002fc8000f8e3cff */
[----:B------:R-:W-:-:S04]  /*2a20*/  SHF.L.U32 R0, R3, 0x1f, RZ ;  /* 0x0000001f03007819 */ /* 0x000fc800000006ff */
[----:B------:R-:W1:Y:S02]  /*2a30*/  SYNCS.PHASECHK.TRANS64 P0, [UR4+0x90], R0 ;  /* 0x00009000ff0075a7 */ /* 0x000e640008001004 */
[----:B-1----:R-:W-:Y:S05]  /*2a40*/  @P0 EXIT ;  /* 0x000000000000094d */ /* 0x002fea0003800000 */
[----:B------:R-:W-:Y:S02]  /*2a50*/  SHF.L.U32 R3, R3, 0x1f, RZ ;  /* 0x0000001f03037819 */ /* 0x000fe400000006ff */
[----:B------:R-:W-:-:S07]  /*2a60*/  MOV R0, UR4 ;  /* 0x0000000400007c02 */ /* 0x000fce0008000f00 */
.L_x_48:
[----:B-1----:R1:W2:Y:S02]  /*2a70*/  SYNCS.PHASECHK.TRANS64.TRYWAIT P0, [R0+URZ+0x90], R3 ;  /* 0x00009003000075a7 */ /* 0x0022a400080011ff */
[----:B--2---:R-:W-:Y:S05]  /*2a80*/  @!P0 NANOSLEEP.SYNCS 0x989680 ;  /* 0x009896800000895d */ /* 0x004fea0003900000 */
[----:B------:R-:W2:Y:S02]  /*2a90*/  @!P0 SYNCS.PHASECHK.TRANS64 P0, [R0+URZ+0x90], R3 ;  /* 0x00009003000085a7 */ /* 0x000ea400080010ff */
[----:B--2---:R-:W-:Y:S05]  /*2aa0*/  @P0 EXIT ;  /* 0x000000000000094d */ /* 0x004fea0003800000 */
[----:B------:R-:W-:Y:S05]  /*2ab0*/  BRA `(.L_x_48) ;  /* 0xfffffffc00ec7947 */ /* 0x000fea000383ffff */
.L_x_41:
[----:B------:R-:W-:-:S09]  /*2ac0*/  UISETP.NE.AND UP1, UPT, UR8, URZ, UPT ;  /* 0x000000ff0800728c */ /* 0x000fd2000bf25270 */
[----:B------:R-:W-:Y:S05]  /*2ad0*/  BRA.U UP1, `(.L_x_49) ;  /* 0x0000000d01b47547 */ /* 0x000fea000b800000 */
[----:B------:R-:W-:Y:S01]  /*2ae0*/  UMOV UR4, 0x40 ;  /* 0x0000004000047882 */ /* 0x000fe20000000000 */
[----:B------:R-:W-:Y:S01]  /*2af0*/  NOP ;  /* 0x0000000000007918 */ /* 0x000fe20000000000 */
[----:B------:R-:W-:Y:S01]  /*2b00*/  ULEA UR4, UR37, UR4, 0x18 ;  /* 0x0000000425047291 */ /* 0x000fe2000f8ec0ff */
[----:B------:R-:W-:Y:S02]  /*2b10*/  UMOV UR5, 0x400 ;  /* 0x0000040000057882 */ /* 0x000fe40000000000 */
[----:B------:R-:W-:-:S06]  /*2b20*/  ULEA UR37, UR37, UR5, 0x18 ;  /* 0x0000000525257291 */ /* 0x000fcc000f8ec0ff */
[----:B------:R-:W1:Y:S02]  /*2b30*/  LDS.U8 R0, [UR4+0x1c] ;  /* 0x00001c04ff007984 */ /* 0x000e640008000000 */
[----:B-1----:R-:W-:-:S13]  /*2b40*/  ISETP.NE.AND P0, PT, R0, RZ, PT ;  /* 0x000000ff0000720c */ /* 0x002fda0003f05270 */
[----:B------:R-:W-:Y:S05]  /*2b50*/  @P0 BRA `(.L_x_50) ;  /* 0x0000000000580947 */ /* 0x000fea0003800000 */
[----:B------:R-:W-:-:S13]  /*2b60*/  ELECT P0, URZ, PT ;  /* 0x0000000000ff782f */ /* 0x000fda0003800000 */
[----:B------:R-:W-:Y:S05]  /*2b70*/  @!P0 BRA `(.L_x_51) ;  /* 0x0000000000608947 */ /* 0x000fea0003800000 */
[----:B------:R-:W-:Y:S01]  /*2b80*/  UMOV UR5, 0x10 ;  /* 0x0000001000057882 */ /* 0x000fe20000000000 */
[----:B------:R-:W-:Y:S01]  /*2b90*/  HFMA2 R0, -RZ, RZ, 0, 5.9604644775390625e-08 ;  /* 0x00000001ff007431 */ /* 0x000fe200000001ff */
[----:B------:R-:W-:-:S03]  /*2ba0*/  MOV R2, 0xffff ;  /* 0x0000ffff00027802 */ /* 0x000fc60000000f00 */
[----:B------:R-:W-:Y:S04]  /*2bb0*/  DEPBAR.LE SB1, 0x36 ;  /* 0x00009d800000791a */ /* 0x000fe80000000000 */
[----:B------:R-:W1:Y:S02]  /*2bc0*/  UTCATOMSWS.FIND_AND_SET.ALIGN UP0, UR5, UR5 ;  /* 0x00000005000575e3 */ /* 0x000e640008000800 */
[----:B-1----:R-:W-:Y:S01]  /*2bd0*/  MOV R3, UR5 ;  /* 0x0000000500037c02 */ /* 0x002fe20008000f00 */
[----:B------:R-:W-:Y:S06]  /*2be0*/  BRA.U UP0, `(.L_x_52) ;  /* 0x0000000100187547 */ /* 0x000fec000b800000 */
.L_x_53:
[----:B------:R-:W-:Y:S05]  /*2bf0*/  NANOSLEEP 0x64 ;  /* 0x000000640000795d */ /* 0x000fea0003800000 */
[----:B------:R-:W-:-:S05]  /*2c00*/  UMOV UR5, 0x10 ;  /* 0x0000001000057882 */ /* 0x000fca0000000000 */
[----:B------:R-:W-:Y:S04]  /*2c10*/  DEPBAR.LE SB1, 0x36 ;  /* 0x00009d800000791a */ /* 0x000fe80000000000 */
[----:B------:R-:W1:Y:S02]  /*2c20*/  UTCATOMSWS.FIND_AND_SET.ALIGN UP0, UR5, UR5 ;  /* 0x00000005000575e3 */ /* 0x000e640008000800 */
[----:B-1----:R-:W-:Y:S01]  /*2c30*/  MOV R3, UR5 ;  /* 0x0000000500037c02 */ /* 0x002fe20008000f00 */
[----:B------:R-:W-:Y:S05]  /*2c40*/  BRA.U !UP0, `(.L_x_53) ;  /* 0xfffffffd08e87547 */ /* 0x000fea000b83ffff */
.L_x_52:
[-C--:B------:R-:W-:Y:S02]  /*2c50*/  SHF.L.U32 R2, R2, R3.reuse, RZ ;  /* 0x0000000302027219 */ /* 0x080fe400000006ff */
[----:B------:R-:W-:Y:S01]  /*2c60*/  SHF.L.U32 R0, R0, R3, RZ ;  /* 0x0000000300007219 */ /* 0x000fe200000006ff */
[----:B------:R-:W-:Y:S02]  /*2c70*/  IMAD.SHL.U32 R3, R3, 0x20, RZ ;  /* 0x0000002003037824 */ /* 0x000fe400078e00ff */
[----:B------:R1:W-:Y:S04]  /*2c80*/  ATOMS.OR RZ, [UR4+0x14], R2 ;  /* 0x00001402ffff798c */ /* 0x0003e8000b000004 */
[----:B------:R1:W-:Y:S04]  /*2c90*/  ATOMS.OR RZ, [UR4+0x18], R0 ;  /* 0x00001800ffff798c */ /* 0x0003e8000b000004 */
[----:B------:R1:W-:Y:S01]  /*2ca0*/  STS [UR37+0x130], R3 ;  /* 0x00013003ff007988 */ /* 0x0003e20008000825 */
[----:B------:R-:W-:Y:S05]  /*2cb0*/  BRA `(.L_x_51) ;  /* 0x0000000000107947 */ /* 0x000fea0003800000 */
.L_x_50:
[----:B------:R-:W-:Y:S02]  /*2cc0*/  MOV R0, 0xffffffff ;  /* 0xffffffff00007802 */ /* 0x000fe40000000f00 */
[----:B------:R-:W-:-:S03]  /*2cd0*/  MOV R2, 0x2d00 ;  /* 0x00002d0000027802 */ /* 0x000fc60000000f00 */
[----:B------:R1:W-:Y:S04]  /*2ce0*/  STS [UR37+0x130], R0 ;  /* 0x00013000ff007988 */ /* 0x0003e80008000825 */
[----:B-1-3-5:R-:W-:Y:S05]  /*2cf0*/  CALL.REL.NOINC `($__internal_1_$__cuda_sm10x_tcgen05_guardrail_trap_phase_invalid_during_alloc) ;  /* 0x0000005c00ec7944 */ /* 0x02afea0003c00000 */
.L_x_51:
[----:B------:R-:W-:Y:S05]  /*2d00*/  WARPSYNC.ALL ;  /* 0x0000000000007948 */ /* 0x000fea0003800000 */
[----:B------:R-:W2:Y:S01]  /*2d10*/  S2UR UR5, SR_CgaCtaId ;  /* 0x00000000000579c3 */ /* 0x000ea20000008800 */
[----:B------:R-:W-:Y:S01]  /*2d20*/  UMOV UR4, 0x400 ;  /* 0x0000040000047882 */ /* 0x000fe20000000000 */
[----:B------:R-:W-:-:S06]  /*2d30*/  NOP ;  /* 0x0000000000007918 */ /* 0x000fcc0000000000 */
[----:B------:R-:W-:Y:S06]  /*2d40*/  BAR.ARV 0x6, 0xa0 ;  /* 0x0182800000007b1d */ /* 0x000fec0000002000 */
[----:B------:R-:W4:Y:S01]  /*2d50*/  LDCU UR7, c[0x0][0x38c] ;  /* 0x00007180ff0777ac */ /* 0x000f220008000800 */
[----:B------:R-:W-:Y:S01]  /*2d60*/  IMAD.MOV.U32 R11, RZ, RZ, 0x1 ;  /* 0x00000001ff0b7424 */ /* 0x000fe200078e00ff */
[----:B------:R-:W-:Y:S01]  /*2d70*/  CS2R R8, SRZ ;  /* 0x0000000000087805 */ /* 0x000fe2000001ff00 */
[----:B------:R-:W-:Y:S01]  /*2d80*/  IMAD.MOV.U32 R10, RZ, RZ, RZ ;  /* 0x000000ffff0a7224 */ /* 0x000fe200078e00ff */
[----:B------:R-:W3:Y:S01]  /*2d90*/  LDCU UR6, c[0x0][0x38c] ;  /* 0x00007180ff0677ac */ /* 0x000ee20008000800 */
[----:B------:R-:W-:Y:S01]  /*2da0*/  UMOV UR15, URZ ;  /* 0x000000ff000f7c82 */ /* 0x000fe20008000000 */
[----:B------:R-:W-:Y:S01]  /*2db0*/  UMOV UR14, URZ ;  /* 0x000000ff000e7c82 */ /* 0x000fe20008000000 */
[----:B--2---:R-:W-:Y:S01]  /*2dc0*/  ULEA UR5, UR5, UR4, 0x18 ;  /* 0x0000000405057291 */ /* 0x004fe2000f8ec0ff */
[----:B------:R-:W-:Y:S01]  /*2dd0*/  UMOV UR24, 0x0 ;  /* 0x0000000000187882 */ /* 0x000fe20000000000 */
[----:B------:R-:W-:-:S02]  /*2de0*/  UMOV UR25, 0x8200010 ;  /* 0x0820001000197882 */ /* 0x000fc40000000000 */
[----:B------:R-:W-:Y:S02]  /*2df0*/  UIADD3 UR10, UPT, UPT, UR5, 0x8400, URZ ;  /* 0x00008400050a7890 */ /* 0x000fe4000fffe0ff */
[----:B------:R-:W-:Y:S02]  /*2e00*/  UIADD3 UR11, UPT, UPT, UR5, 0x1c400, URZ ;  /* 0x0001c400050b7890 */ /* 0x000fe4000fffe0ff */
[----:B----4-:R-:W-:Y:S01]  /*2e10*/  UIADD3 UR7, UPT, UPT, UR7, 0x7f, URZ ;  /* 0x0000007f07077890 */ /* 0x010fe2000fffe0ff */
[----:B-1----:R-:W1:Y:S01]  /*2e20*/  LDS R0, [UR5+0x130] ;  /* 0x00013005ff007984 */ /* 0x002e620008000800 */
[----:B------:R-:W-:Y:S02]  /*2e30*/  USHF.R.U32.HI UR10, URZ, 0x4, UR10 ;  /* 0x00000004ff0a7899 */ /* 0x000fe4000801160a */
[----:B------:R-:W-:Y:S02]  /*2e40*/  USHF.R.S32.HI UR4, URZ, 0x1f, UR7 ;  /* 0x0000001fff047899 */ /* 0x000fe40008011407 */
[----:B------:R-:W-:-:S02]  /*2e50*/  USHF.R.U32.HI UR11, URZ, 0x4, UR11 ;  /* 0x00000004ff0b7899 */ /* 0x000fc4000801160b */
[----:B------:R-:W-:Y:S02]  /*2e60*/  ULEA.HI UR4, UR4, UR7, URZ, 0x7 ;  /* 0x0000000704047291 */ /* 0x000fe4000f8f38ff */
[----:B------:R-:W-:Y:S02]  /*2e70*/  ULOP3.LUT UR10, UR10, 0x3fff, URZ, 0xc0, !UPT ;  /* 0x00003fff0a0a7892 */ /* 0x000fe4000f8ec0ff */
[----:B------:R-:W-:Y:S02]  /*2e80*/  USHF.R.S32.HI UR4, URZ, 0x7, UR4 ;  /* 0x00000007ff047899 */ /* 0x000fe40008011404 */
[----:B------:R-:W-:Y:S02]  /*2e90*/  ULOP3.LUT UR11, UR11, 0x3fff, URZ, 0xc0, !UPT ;  /* 0x00003fff0b0b7892 */ /* 0x000fe4000f8ec0ff */
[----:B------:R-:W-:Y:S01]  /*2ea0*/  UISETP.LT.AND UP0, UPT, UR4, 0x1, UPT ;  /* 0x000000010400788c */ /* 0x000fe2000bf01270 */
[----:B------:R-:W-:Y:S01]  /*2eb0*/  UMOV UR22, 0x0 ;  /* 0x0000000000167882 */ /* 0x000fe20000000000 */
[----:B------:R-:W-:-:S02]  /*2ec0*/  UMOV UR23, 0x8200010 ;  /* 0x0820001000177882 */ /* 0x000fc40000000000 */
[----:B------:R-:W-:Y:S02]  /*2ed0*/  USEL UR9, UR4, 0x1, !UP0 ;  /* 0x0000000104097887 */ /* 0x000fe4000c000000 */
[----:B------:R-:W-:Y:S02]  /*2ee0*/  ULOP3.LUT UR10, UR10, 0x10000, URZ, 0xfc, !UPT ;  /* 0x000100000a0a7892 */ /* 0x000fe4000f8efcff */
[----:B------:R-:W-:Y:S02]  /*2ef0*/  ULOP3.LUT UR11, UR11, 0x10000, URZ, 0xfc, !UPT ;  /* 0x000100000b0b7892 */ /* 0x000fe4000f8efcff */
[----:B------:R-:W-:Y:S02]  /*2f00*/  UIADD3 UR9, UPT, UPT, -UR9, URZ, URZ ;  /* 0x000000ff09097290 */ /* 0x000fe4000fffe1ff */
[----:B---3--:R-:W-:Y:S01]  /*2f10*/  UISETP.GE.AND UP3, UPT, UR6, 0x1, UPT ;  /* 0x000000010600788c */ /* 0x008fe2000bf66270 */
[----:B------:R-:W-:Y:S01]  /*2f20*/  UMOV UR20, 0x0 ;  /* 0x0000000000147882 */ /* 0x000fe20000000000 */
[----:B------:R-:W-:Y:S01]  /*2f30*/  UMOV UR21, 0x8200010 ;  /* 0x0820001000157882 */ /* 0x000fe20000000000 */
[----:B------:R-:W-:Y:S01]  /*2f40*/  UMOV UR18, 0x0 ;  /* 0x0000000000127882 */ /* 0x000fe20000000000 */
[----:B------:R-:W-:Y:S01]  /*2f50*/  UMOV UR19, 0x8200010 ;  /* 0x0820001000137882 */ /* 0x000fe20000000000 */
[----:B-1----:R-:W-:-:S15]  /*2f60*/  R2UR UR16, R0 ;  /* 0x00000000001072ca */ /* 0x002fde00000e0000 */
.L_x_60:
[----:B------:R-:W-:Y:S02]  /*2f70*/  LEA R0, R10, UR5, 0x3 ;  /* 0x000000050a007c11 */ /* 0x000fe4000f8e18ff */
[----:B------:R-:W-:Y:S02]  /*2f80*/  SHF.L.U32 R5, R9, 0x1f, RZ ;  /* 0x0000001f09057819 */ /* 0x000fe400000006ff */
[----:B------:R-:W-:Y:S01]  /*2f90*/  PLOP3.LUT P0, PT, PT, PT, UP3, 0x80, 0x8 ;  /* 0x000000000008781c */ /* 0x000fe20003f0f038 */
[----:B------:R-:W-:Y:S01]  /*2fa0*/  VIADD R3, R0, 0x90 ;  /* 0x0000009000037836 */ /* 0x000fe20000000000 */
[----:B-1----:R-:W1:Y:S02]  /*2fb0*/  SYNCS.PHASECHK.TRANS64.TRYWAIT P1, [R0+URZ+0x80], R5 ;  /* 0x00008005000075a7 */ /* 0x002e6400080211ff */
[----:B-1-3--:R-:W-:Y:S09]  /*2fc0*/  @!P1 BRA `(.L_x_54) ;  /* 0x0000005400c49947 */ /* 0x00aff20003800000 */
.L_x_124:
[----:B------:R-:W-:Y:S01]  /*2fd0*/  LEA R4, R10, UR5, 0x4 ;  /* 0x000000050a047c11 */ /* 0x000fe2000f8e20ff */
[----:B------:R-:W-:Y:S01]  /*2fe0*/  @UP3 ULEA UR6, UR14, UR5, 0x3 ;  /* 0x000000050e063291 */ /* 0x000fe2000f8e18ff */
[----:B------:R-:W-:Y:S01]  /*2ff0*/  PLOP3.LUT P2, PT, PT, PT, PT, 0x80, 0x8 ;  /* 0x000000000008781c */ /* 0x000fe20003f4f070 */
[----:B------:R-:W-:Y:S01]  /*3000*/  ULEA UR7, UR15, UR5, 0x3 ;  /* 0x000000050f077291 */ /* 0x000fe2000f8e18ff */
[----:B------:R-:W-:Y:S01]  /*3010*/  PRMT R3, RZ, 0x654, R3 ;  /* 0x00000654ff037816 */ /* 0x000fe20000000003 */
[----:B------:R-:W-:Y:S01]  /*3020*/  ULEA UR8, UR15, UR16, 0x7 ;  /* 0x000000100f087291 */ /* 0x000fe2000f8e38ff */
[----:B-1----:R-:W1:Y:S01]  /*3030*/  LDS.128 R4, [R4+0x110] ;  /* 0x0001100004047984 */ /* 0x002e620000000c00 */
[----:B------:R-:W-:Y:S02]  /*3040*/  @P0 SHF.L.U32 R2, R8, 0x1f, RZ ;  /* 0x0000001f08020819 */ /* 0x000fe400000006ff */
[----:B------:R-:W-:Y:S01]  /*3050*/  SHF.L.U32 R0, R11, 0x1f, RZ ;  /* 0x0000001f0b007819 */ /* 0x000fe200000006ff */
[----:B------:R-:W-:Y:S01]  /*3060*/  @!PT LDS RZ, [RZ] ;  /* 0x00000000fffff984 */ /* 0x000fe20000000800 */
[----:B------:R-:W-:Y:S01]  /*3070*/  @!PT LDS RZ, [RZ] ;  /* 0x00000000fffff984 */ /* 0x000fe20000000800 */
[----:B------:R-:W-:Y:S01]  /*3080*/  @!PT LDS RZ, [RZ] ;  /* 0x00000000fffff984 */ /* 0x000fe20000000800 */
[----:B------:R-:W-:Y:S01]  /*3090*/  @!PT LDS RZ, [RZ] ;  /* 0x00000000fffff984 */ /* 0x000fe20000000800 */
[----:B------:R2:W-:Y:S06]  /*30a0*/  MEMBAR.ALL.CTA ;  /* 0x0000000000007992 */ /* 0x0005ec0000008000 */
[----:B--2---:R-:W2:Y:S02]  /*30b0*/  FENCE.VIEW.ASYNC.S ;  /* 0x00000000000073c6 */ /* 0x004ea40000000000 */
[----:B--2---:R2:W-:Y:S01]  /*30c0*/  SYNCS.ARRIVE.TRANS64.RED.A1T0 RZ, [R3+URZ], RZ ;  /* 0x000000ff03ff79a7 */ /* 0x0045e200081004ff */
[----:B------:R2:W3:Y:S01]  /*30d0*/  @P0 SYNCS.PHASECHK.TRANS64.TRYWAIT P2, [UR6], R2 ;  /* 0x00000002ff0005a7 */ /* 0x0004e20008041106 */
[----:B-1----:R-:W-:Y:S01]  /*30e0*/  LOP3.LUT P1, RZ, R6, 0x1, RZ, 0xc0, !PT ;  /* 0x0000000106ff7812 */ /* 0x002fe2000782c0ff */
[----:B------:R-:W1:Y:S02]  /*30f0*/  SYNCS.PHASECHK.TRANS64.TRYWAIT P0, [UR7+0xc0], R0 ;  /* 0x0000c000ff0075a7 */ /* 0x000e640008001107 */
[----:B-123--:R-:W-:Y:S10]  /*3100*/  @!P0 BRA `(.L_x_55) ;  /* 0x0000005400888947 */ /* 0x00eff40003800000 */
.L_x_126:
[----:B------:R-:W-:Y:S01]  /*3110*/  IADD3 R10, PT, PT, R10, 0x1, RZ ;  /* 0x000000010a0a7810 */ /* 0x000fe20007ffe0ff */
[----:B------:R-:W-:Y:S06]  /*3120*/  BRA.U !UP3, `(.L_x_56) ;  /* 0x000000010bc07547 */ /* 0x000fec000b800000 */
[----:B------:R-:W-:Y:S01]  /*3130*/  UPLOP3.LUT UP4, UPT, UPT, UPT, UPT, 0x40, 0x4 ;  /* 0x000000000004789c */ /* 0x000fe20003f8e870 */
[----:B------:R-:W-:Y:S01]  /*3140*/  UMOV UR13, UR9 ;  /* 0x00000009000d7c82 */ /* 0x000fe20008000000 */
[----:B------:R-:W-:Y:S01]  /*3150*/  UMOV UR12, UR4 ;  /* 0x00000004000c7c82 */ /* 0x000fe20008000000 */
[----:B------:R-:W-:-:S08]  /*3160*/  UMOV UR17, UR14 ;  /* 0x0000000e00117c82 */ /* 0x000fd00008000000 */
.L_x_59:
[----:B------:R-:W-:Y:S02]  /*3170*/  UIADD3 UR13, UPT, UPT, UR13, 0x1, URZ ;  /* 0x000000010d0d7890 */ /* 0x000fe4000fffe0ff */
[----:B--2---:R-:W-:Y:S02]  /*3180*/  ULEA UR6, UR17, UR5, 0x3 ;  /* 0x0000000511067291 */ /* 0x004fe4000f8e18ff */
[----:B------:R-:W-:Y:S01]  /*3190*/  UISETP.NE.AND UP0, UPT, UR13, URZ, UPT ;  /* 0x000000ff0d00728c */ /* 0x000fe2000bf05270 */
[----:B---3--:R-:W-:Y:S10]  /*31a0*/  @P2 BRA `(.L_x_57) ;  /* 0x00000000000c2947 */ /* 0x008ff40003800000 */
[----:B-1----:R-:W-:Y:S04]  /*31b0*/  SHF.L.U32 R3, R8, 0x1f, RZ ;  /* 0x0000001f08037819 */ /* 0x002fe800000006ff */
[----:B------:R-:W1:Y:S02]  /*31c0*/  SYNCS.PHASECHK.TRANS64.TRYWAIT P0, [UR6], R3 ;  /* 0x00000003ff0075a7 */ /* 0x000e640008001106 */
[----:B-1----:R-:W-:Y:S05]  /*31d0*/  @!P0 BRA `(.L_x_58) ;  /* 0x00000054006c8947 */ /* 0x002fea0003800000 */
.L_x_57:
[----:B------:R-:W-:Y:S01]  /*31e0*/  UISETP.NE.AND UP1, UPT, UR12, 0x1, UPT ;  /* 0x000000010c00788c */ /* 0x000fe2000bf25270 */
[----:B------:R-:W-:Y:S01]  /*31f0*/  PLOP3.LUT P2, PT, PT, PT, PT, 0x80, 0x8 ;  /* 0x000000000008781c */ /* 0x000fe20003f4f070 */
[----:B------:R-:W-:Y:S02]  /*3200*/  UIADD3 UR14, UPT, UPT, UR17, 0x1, URZ ;  /* 0x00000001110e7890 */ /* 0x000fe4000fffe0ff */
[----:B------:R-:W-:Y:S02]  /*3210*/  ULEA UR28, UR17, UR11, 0xa ;  /* 0x0000000b111c7291 */ /* 0x000fe4000f8e50ff */
[----:B------:R-:W-:Y:S01]  /*3220*/  UISETP.NE.AND UP2, UPT, UR14, 0x5, UPT ;  /* 0x000000050e00788c */ /* 0x000fe2000bf45270 */
[----:B------:R-:W-:Y:S01]  /*3230*/  PLOP3.LUT P0, PT, PT, PT, UP1, 0x80, 0x8 ;  /* 0x000000000008781c */ /* 0x000fe20003f0f018 */
[----:B------:R-:W-:Y:S02]  /*3240*/  UIADD3 UR40, UPT, UPT, UR28, 0x2, URZ ;  /* 0x000000021c287890 */ /* 0x000fe4000fffe0ff */
[----:B------:R-:W-:Y:S02]  /*3250*/  USEL UR27, URZ, 0x1, UP2 ;  /* 0x00000001ff1b7887 */ /* 0x000fe40009000000 */
[----:B------:R-:W-:Y:S02]  /*3260*/  USEL UR14, UR14, URZ, UP2 ;  /* 0x000000ff0e0e7287 */ /* 0x000fe40009000000 */
[----:B------:R-:W-:Y:S02]  /*3270*/  UIADD3 UR36, UPT, UPT, UR28, 0x4, URZ ;  /* 0x000000041c247890 */ /* 0x000fe4000fffe0ff */
[----:B------:R-:W-:Y:S01]  /*3280*/  @UP1 ULEA UR26, UR14, UR5, 0x3 ;  /* 0x000000050e1a1291 */ /* 0x000fe2000f8e18ff */
[----:B------:R-:W-:Y:S01]  /*3290*/  LOP3.LUT R8, R8, UR27, RZ, 0x3c, !PT ;  /* 0x0000001b08087c12 */ /* 0x000fe2000f8e3cff */
[----:B------:R-:W-:Y:S02]  /*32a0*/  UIADD3 UR32, UPT, UPT, UR28, 0x6, URZ ;  /* 0x000000061c207890 */ /* 0x000fe4000fffe0ff */
[----:B------:R-:W-:Y:S01]  /*32b0*/  UIADD3 UR6, UPT, UPT, UR6, 0x28, URZ ;  /* 0x0000002806067890 */ /* 0x000fe2000fffe0ff */
[----:B-1----:R-:W-:Y:S01]  /*32c0*/  @P0 SHF.L.U32 R0, R8, 0x1f, RZ ;  /* 0x0000001f08000819 */ /* 0x002fe200000006ff */
[----:B------:R-:W-:Y:S01]  /*32d0*/  UIADD3 UR12, UPT, UPT, UR12, -0x1, URZ ;  /* 0xffffffff0c0c7890 */ /* 0x000fe2000fffe0ff */
[----:B------:R-:W-:Y:S02]  /*32e0*/  UMOV UR29, 0x40004040 ;  /* 0x40004040001d7882 */ /* 0x000fe40000000000 */
[----:B------:R2:W3:Y:S01]  /*32f0*/  @P0 SYNCS.PHASECHK.TRANS64.TRYWAIT P2, [UR26], R0 ;  /* 0x00000000ff0005a7 */ /* 0x0004e2000804111a */
[----:B------:R-:W-:Y:S01]  /*3300*/  ULEA UR26, UR17, UR10, 0xa ;  /* 0x0000000a111a7291 */ /* 0x000fe2000f8e50ff */
[----:B------:R-:W-:Y:S01]  /*3310*/  UMOV UR27, 0x40004040 ;  /* 0x40004040001b7882 */ /* 0x000fe20000000000 */
[----:B------:R-:W-:Y:S02]  /*3320*/  UMOV UR41, 0x40004040 ;  /* 0x4000404000297882 */ /* 0x000fe40000000000 */
[----:B------:R-:W-:Y:S02]  /*3330*/  UIADD3 UR38, UPT, UPT, UR26, 0x2, URZ ;  /* 0x000000021a267890 */ /* 0x000fe4000fffe0ff */
[----:B------:R-:W-:Y:S02]  /*3340*/  UIADD3 UR34, UPT, UPT, UR26, 0x4, URZ ;  /* 0x000000041a227890 */ /* 0x000fe4000fffe0ff */
[----:B------:R-:W-:Y:S01]  /*3350*/  UIADD3 UR30, UPT, UPT, UR26, 0x6, URZ ;  /* 0x000000061a1e7890 */ /* 0x000fe2000fffe0ff */
[----:B------:R2:W-:Y:S01]  /*3360*/  UTCQMMA gdesc[UR26], gdesc[UR28], tmem[UR8], tmem[UR24], idesc[UR25], UP4 ;  /* 0x00ff181c1a0075ea */ /* 0x0005e2000a000308 */
[----:B------:R-:W-:Y:S01]  /*3370*/  UPLOP3.LUT UP4, UPT, UPT, UPT, UPT, 0x80, 0x8 ;  /* 0x000000000008789c */ /* 0x000fe20003f8f070 */
[----:B------:R-:W-:Y:S01]  /*3380*/  UMOV UR39, 0x40004040 ;  /* 0x4000404000277882 */ /* 0x000fe20000000000 */
[----:B------:R-:W-:Y:S01]  /*3390*/  UMOV UR37, 0x40004040 ;  /* 0x4000404000257882 */ /* 0x000fe20000000000 */
[----:B------:R2:W-:Y:S01]  /*33a0*/  UTCQMMA gdesc[UR38], gdesc[UR40], tmem[UR8], tmem[UR22], idesc[UR23], UPT ;  /* 0x00ff1628260075ea */ /* 0x0005e2000b800308 */
[----:B------:R-:W-:Y:S01]  /*33b0*/  UMOV UR35, 0x40004040 ;  /* 0x4000404000237882 */ /* 0x000fe20000000000 */
[----:B------:R-:W-:Y:S01]  /*33c0*/  UMOV UR33, 0x40004040 ;  /* 0x4000404000217882 */ /* 0x000fe20000000000 */
[----:B------:R-:W-:Y:S01]  /*33d0*/  UMOV UR31, 0x40004040 ;  /* 0x40004040001f7882 */ /* 0x000fe20000000000 */
[----:B------:R2:W-:Y:S01]  /*33e0*/  UTCQMMA gdesc[UR34], gdesc[UR36], tmem[UR8], tmem[UR20], idesc[UR21], UPT ;  /* 0x00ff1424220075ea */ /* 0x0005e2000b800308 */
[----:B------:R2:W-:Y:S01]  /*33f0*/  UTCQMMA gdesc[UR30], gdesc[UR32], tmem[UR8], tmem[UR18], idesc[UR19], UPT ;  /* 0x00ff12201e0075ea */ /* 0x0005e2000b800308 */
[----:B------:R2:W-:Y:S01]  /*3400*/  UTCBAR [UR6], URZ ;  /* 0x000000ff060073e9 */ /* 0x0005e200080000ff */
[----:B------:R-:W-:Y:S01]  /*3410*/  UMOV UR17, UR14 ;  /* 0x0000000e00117c82 */ /* 0x000fe20008000000 */
[----:B------:R-:W-:Y:S05]  /*3420*/  BRA.U UP0, `(.L_x_59) ;  /* 0xfffffffd00507547 */ /* 0x000fea000b83ffff */
.L_x_56:
[----:B------:R-:W-:Y:S01]  /*3430*/  UIADD3 UR15, UPT, UPT, UR15, 0x1, URZ ;  /* 0x000000010f0f7890 */ /* 0x000fe2000fffe0ff */
[C---:B------:R-:W-:Y:S01]  /*3440*/  ISETP.NE.AND P0, PT, R10.reuse, 0x2, PT ;  /* 0x000000020a00780c */ /* 0x040fe20003f05270 */
[----:B------:R-:W-:Y:S02]  /*3450*/  UIADD3 UR7, UPT, UPT, UR7, 0xa0, URZ ;  /* 0x000000a007077890 */ /* 0x000fe4000fffe0ff */
[----:B------:R-:W-:Y:S01]  /*3460*/  UISETP.NE.AND UP0, UPT, UR15, 0x4, UPT ;  /* 0x000000040f00788c */ /* 0x000fe2000bf05270 */
[----:B-12---:R-:W-:Y:S02]  /*3470*/  SEL R0, RZ, 0x1, P0 ;  /* 0x00000001ff007807 */ /* 0x006fe40000000000 */
[----:B------:R-:W-:Y:S01]  /*3480*/  SEL R10, R10, RZ, P0 ;  /* 0x000000ff0a0a7207 */ /* 0x000fe20000000000 */
[----:B------:R-:W-:Y:S01]  /*3490*/  USEL UR6, URZ, 0x1, UP0 ;  /* 0x00000001ff067887 */ /* 0x000fe20008000000 */
[----:B------:R-:W-:Y:S01]  /*34a0*/  LOP3.LUT R9, R9, R0, RZ, 0x3c, !PT ;  /* 0x0000000009097212 */ /* 0x000fe200078e3cff */
[----:B------:R-:W-:Y:S01]  /*34b0*/  USEL UR15, UR15, URZ, UP0 ;  /* 0x000000ff0f0f7287 */ /* 0x000fe20008000000 */
[----:B------:R1:W-:Y:S03]  /*34c0*/  UTCBAR [UR7], URZ ;  /* 0x000000ff070073e9 */ /* 0x0003e600080000ff */
[----:B------:R-:W-:Y:S01]  /*34d0*/  LOP3.LUT R11, R11, UR6, RZ, 0x3c, !PT ;  /* 0x000000060b0b7c12 */ /* 0x000fe2000f8e3cff */
[----:B------:R-:W-:Y:S07]  /*34e0*/  @P1 BRA `(.L_x_60) ;  /* 0xfffffff800a01947 */ /* 0x000fee000383ffff */
[----:B------:R-:W2:Y:S01]  /*34f0*/  S2UR UR4, SR_CgaCtaId ;  /* 0x00000000000479c3 */ /* 0x000ea20000008800 */
[----:B------:R-:W-:Y:S01]  /*3500*/  ELECT P0, URZ, PT ;  /* 0x0000000000ff782f */ /* 0x000fe20003800000 */
[----:B------:R-:W-:Y:S01]  /*3510*/  IMAD.MOV.U32 R0, RZ, RZ, 0x1 ;  /* 0x00000001ff007424 */ /* 0x000fe200078e00ff */
[----:B------:R-:W-:Y:S01]  /*3520*/  UIADD3 UR5, UPT, UPT, UR5, 0xc0, URZ ;  /* 0x000000c005057890 */ /* 0x000fe2000fffe0ff */
[----:B------:R-:W-:Y:S01]  /*3530*/  SHF.L.U32 R3, R11, 0x1f, RZ ;  /* 0x0000001f0b037819 */ /* 0x000fe200000006ff */
[----:B------:R-:W-:-:S03]  /*3540*/  UMOV UR6, 0x40 ;  /* 0x0000004000067882 */ /* 0x000fc60000000000 */
[----:B------:R-:W-:Y:S01]  /*3550*/  UVIRTCOUNT.DEALLOC.SMPOOL 0x80 ;  /* 0x000000800000784c */ /* 0x000fe20000000000 */
[----:B--2---:R-:W-:Y:S02]  /*3560*/  ULEA UR4, UR4, UR6, 0x18 ;  /* 0x0000000604047291 */ /* 0x004fe4000f8ec0ff */
[----:B------:R-:W-:-:S07]  /*3570*/  ULEA UR6, UR15, UR5, 0x3 ;  /* 0x000000050f067291 */ /* 0x000fce000f8e18ff */
[----:B------:R2:W-:Y:S02]  /*3580*/  @P0 STS.U8 [UR4+0x1c], R0 ;  /* 0x00001c00ff000988 */ /* 0x0005e40008000004 */
[----:B------:R-:W4:Y:S02]  /*3590*/  SYNCS.PHASECHK.TRANS64.TRYWAIT P0, [UR6], R3 ;  /* 0x00000003ff0075a7 */ /* 0x000f240008001106 */
[----:B--2-4-:R-:W-:Y:S05]  /*35a0*/  @!P0 BRA `(.L_x_61) ;  /* 0x0000005000908947 */ /* 0x014fea0003800000 */
.L_x_129:
[----:B-1----:R-:W-:-:S04]  /*35b0*/  UIADD3 UR7, UPT, UPT, UR15, 0x1, URZ ;  /* 0x000000010f077890 */ /* 0x002fc8000fffe0ff */
[----:B------:R-:W-:-:S04]  /*35c0*/  UISETP.NE.AND UP0, UPT, UR7, 0x4, UPT ;  /* 0x000000040700788c */ /* 0x000fc8000bf05270 */
[----:B------:R-:W-:Y:S02]  /*35d0*/  USEL UR8, URZ, 0x1, UP0 ;  /* 0x00000001ff087887 */ /* 0x000fe40008000000 */
[----:B------:R-:W-:-:S04]  /*35e0*/  USEL UR7, UR7, URZ, UP0 ;  /* 0x000000ff07077287 */ /* 0x000fc80008000000 */
[----:B------:R-:W-:Y:S01]  /*35f0*/  ULEA UR6, UR7, UR5, 0x3 ;  /* 0x0000000507067291 */ /* 0x000fe2000f8e18ff */
[----:B------:R-:W-:-:S04]  /*3600*/  LOP3.LUT R2, R11, UR8, RZ, 0x3c, !PT ;  /* 0x000000080b027c12 */ /* 0x000fc8000f8e3cff */
[----:B--2---:R-:W-:-:S04]  /*3610*/  SHF.L.U32 R3, R2, 0x1f, RZ ;  /* 0x0000001f02037819 */ /* 0x004fc800000006ff */
[----:B------:R-:W1:Y:S02]  /*3620*/  SYNCS.PHASECHK.TRANS64.TRYWAIT P0, [UR6], R3 ;  /* 0x00000003ff0075a7 */ /* 0x000e640008001106 */
[----:B-1----:R-:W-:Y:S05]  /*3630*/  @!P0 BRA `(.L_x_62) ;  /* 0x0000005000848947 */ /* 0x002fea0003800000 */
.L_x_131:
        /* <DEDUP_REMOVED lines=9> */
.L_x_133:
[----:B------:R-:W-:-:S04]  /*36d0*/  UIADD3 UR7, UPT, UPT, UR7, 0x1, URZ ;  /* 0x0000000107077890 */ /* 0x000fc8000fffe0ff */
[----:B------:R-:W-:-:S04]  /*36e0*/  UISETP.NE.AND UP0, UPT, UR7, 0x4, UPT ;  /* 0x000000040700788c */ /* 0x000fc8000bf05270 */
[----:B------:R-:W-:Y:S02]  /*36f0*/  USEL UR6, URZ, 0x1, UP0 ;  /* 0x00000001ff067887 */ /* 0x000fe40008000000 */
[----:B------:R-:W-:-:S04]  /*3700*/  USEL UR7, UR7, URZ, UP0 ;  /* 0x000000ff07077287 */ /* 0x000fc80008000000 */
[----:B------:R-:W-:Y:S01]  /*3710*/  ULEA UR7, UR7, UR5, 0x3 ;  /* 0x0000000507077291 */ /* 0x000fe2000f8e18ff */
[----:B-1----:R-:W-:-:S04]  /*3720*/  LOP3.LUT R3, R2, UR6, RZ, 0x3c, !PT ;  /* 0x0000000602037c12 */ /* 0x002fc8000f8e3cff */
[----:B------:R-:W-:-:S04]  /*3730*/  SHF.L.U32 R3, R3, 0x1f, RZ ;  /* 0x0000001f03037819 */ /* 0x000fc800000006ff */
[----:B------:R-:W1:Y:S02]  /*3740*/  SYNCS.PHASECHK.TRANS64.TRYWAIT P0, [UR7], R3 ;  /* 0x00000003ff0075a7 */ /* 0x000e640008001107 */
[----:B-1----:R-:W-:Y:S05]  /*3750*/  @!P0 BRA `(.L_x_64) ;  /* 0x00000050006c8947 */ /* 0x002fea0003800000 */
.L_x_135:
[----:B------:R-:W-:Y:S01]  /*3760*/  NOP ;  /* 0x0000000000007918 */ /* 0x000fe20000000000 */
[----:B-1----:R-:W1:Y:S01]  /*3770*/  LDS R0, [UR4+0x14] ;  /* 0x00001404ff007984 */ /* 0x002e620008000800 */
[----:B------:R-:W-:Y:S01]  /*3780*/  ULOP3.LUT UR6, UR16, 0xffff, URZ, 0xc0, !UPT ;  /* 0x0000ffff10067892 */ /* 0x000fe2000f8ec0ff */
[----:B------:R-:W-:Y:S01]  /*3790*/  UMOV UR8, 0xffff ;  /* 0x0000ffff00087882 */ /* 0x000fe20000000000 */
[----:B------:R-:W-:Y:S02]  /*37a0*/  UMOV UR5, 0x1 ;  /* 0x0000000100057882 */ /* 0x000fe40000000000 */
[----:B------:R-:W-:-:S04]  /*37b0*/  USHF.R.U32.HI UR6, URZ, 0x5, UR6 ;  /* 0x00000005ff067899 */ /* 0x000fc80008011606 */
[----:B------:R-:W-:Y:S02]  /*37c0*/  USHF.L.U32 UR8, UR8, UR6, URZ ;  /* 0x0000000608087299 */ /* 0x000fe400080006ff */
[----:B------:R-:W-:-:S04]  /*37d0*/  USHF.L.U32 UR5, UR5, UR6, URZ ;  /* 0x0000000605057299 */ /* 0x000fc800080006ff */
[----:B-1----:R-:W-:-:S04]  /*37e0*/  LOP3.LUT R0, R0, UR8, RZ, 0xc0, !PT ;  /* 0x0000000800007c12 */ /* 0x002fc8000f8ec0ff */
[----:B------:R-:W-:-:S13]  /*37f0*/  ISETP.NE.AND P0, PT, R0, UR8, PT ;  /* 0x0000000800007c0c */ /* 0x000fda000bf05270 */
[----:B------:R-:W-:Y:S05]  /*3800*/  @P0 BRA `(.L_x_65) ;  /* 0x0000000000580947 */ /* 0x000fea0003800000 */
[----:B------:R-:W1:Y:S02]  /*3810*/  LDS R0, [UR4+0x18] ;  /* 0x00001804ff007984 */ /* 0x000e640008000800 */
[----:B-1----:R-:W-:-:S04]  /*3820*/  LOP3.LUT R0, R0, UR5, RZ, 0xc0, !PT ;  /* 0x0000000500007c12 */ /* 0x002fc8000f8ec0ff */
[----:B------:R-:W-:-:S13]  /*3830*/  ISETP.NE.AND P0, PT, R0, UR5, PT ;  /* 0x0000000500007c0c */ /* 0x000fda000bf05270 */
[----:B------:R-:W-:Y:S05]  /*3840*/  @P0 BRA `(.L_x_66) ;  /* 0x00000000003c0947 */ /* 0x000fea0003800000 */
[----:B------:R-:W1:Y:S01]  /*3850*/  S2R R2, SR_LANEID ;  /* 0x0000000000027919 */ /* 0x000e620000000000 */
[----:B------:R-:W-:Y:S01]  /*3860*/  ULOP3.LUT UR8, URZ, UR8, URZ, 0x33, !UPT ;  /* 0x00000008ff087292 */ /* 0x000fe2000f8e33ff */
[----:B------:R-:W-:Y:S01]  /*3870*/  LOP3.LUT R4, RZ, UR5, RZ, 0x33, !PT ;  /* 0x00000005ff047c12 */ /* 0x000fe2000f8e33ff */
[----:B------:R-:W-:Y:S02]  /*3880*/  VOTEU.ANY UR7, UPT, PT ;  /* 0x0000000000077886 */ /* 0x000fe400038e0100 */
[----:B------:R-:W-:Y:S01]  /*3890*/  UFLO.U32 UR7, UR7 ;  /* 0x00000007000772bd */ /* 0x000fe200080e0000 */
[----:B------:R-:W2:Y:S01]  /*38a0*/  REDUX UR5, R4 ;  /* 0x00000000040573c4 */ /* 0x000ea20000000000 */
[----:B------:R-:W-:-:S06]  /*38b0*/  IMAD.U32 R0, RZ, RZ, UR8 ;  /* 0x00000008ff007e24 */ /* 0x000fcc000f8e00ff */
[----:B------:R4:W-:Y:S01]  /*38c0*/  UTCATOMSWS.AND URZ, UR8 ;  /* 0x0000000800ff79e3 */ /* 0x0009e20008000000 */
[----:B------:R-:W3:Y:S01]  /*38d0*/  REDUX UR6, R0 ;  /* 0x00000000000673c4 */ /* 0x000ee20000000000 */
[----:B-1----:R-:W-:Y:S01]  /*38e0*/  ISETP.EQ.U32.AND P0, PT, R2, UR7, PT ;  /* 0x0000000702007c0c */ /* 0x002fe2000bf02070 */
[----:B--2---:R-:W-:Y:S01]  /*38f0*/  IMAD.U32 R2, RZ, RZ, UR5 ;  /* 0x00000005ff027e24 */ /* 0x004fe2000f8e00ff */
[----:B---3--:R-:W-:-:S11]  /*3900*/  MOV R3, UR6 ;  /* 0x0000000600037c02 */ /* 0x008fd60008000f00 */
[----:B------:R4:W-:Y:S04]  /*3910*/  @P0 ATOMS.AND RZ, [UR4+0x14], R3 ;  /* 0x00001403ffff098c */ /* 0x0009e8000a800004 */
[----:B------:R4:W-:Y:S01]  /*3920*/  @P0 ATOMS.AND RZ, [UR4+0x18], R2 ;  /* 0x00001802ffff098c */ /* 0x0009e2000a800004 */
[----:B------:R-:W-:Y:S05]  /*3930*/  BRA `(.L_x_67) ;  /* 0x0000000000147947 */ /* 0x000fea0003800000 */
.L_x_66:
[----:B------:R-:W-:Y:S02]  /*3940*/  MOV R2, 0x3960 ;  /* 0x0000396000027802 */ /* 0x000fe40000000f00 */
[----:B---3-5:R-:W-:Y:S05]  /*3950*/  CALL.REL.NOINC `($__internal_0_$__cuda_sm10x_tcgen05_guardrail_trap_col_being_dealloced_not_returned_by_alloc) ;  /* 0x0000005000c87944 */ /* 0x028fea0003c00000 */
[----:B------:R-:W-:Y:S05]  /*3960*/  BRA `(.L_x_67) ;  /* 0x0000000000087947 */ /* 0x000fea0003800000 */
.L_x_65:
[----:B------:R-:W-:Y:S02]  /*3970*/  MOV R2, 0x3990 ;  /* 0x0000399000027802 */ /* 0x000fe40000000f00 */
[----:B---3-5:R-:W-:Y:S05]  /*3980*/  CALL.REL.NOINC `($__internal_2_$__cuda_sm10x_tcgen05_guardrail_trap_unallocated_columns_being_dealloced) ;  /* 0x0000005000d47944 */ /* 0x028fea0003c00000 */
.L_x_67:
[----:B------:R-:W-:Y:S01]  /*3990*/  NOP ;  /* 0x0000000000007918 */ /* 0x000fe20000000000 */
[----:B----4-:R-:W-:Y:S05]  /*39a0*/  EXIT ;  /* 0x000000000000794d */ /* 0x010fea0003800000 */
.L_x_49:
[----:B------:R-:W-:-:S09]  /*39b0*/  UISETP.NE.OR UP2, UPT, UR8, 0x3, !UP2 ;  /* 0x000000030800788c */ /* 0x000fd2000d745670 */
[----:B------:R-:W-:Y:S05]  /*39c0*/  BRA.U UP2, `(.L_x_68) ;  /* 0x0000000d02407547 */ /* 0x000fea000b800000 */
[----:B------:R-:W1:Y:S01]  /*39d0*/  LDC R0, c[0x0][0xb30] ;  /* 0x0002cc00ff007b82 */ /* 0x000e620000000800 */
[----:B------:R-:W2:Y:S01]  /*39e0*/  LDCU.64 UR8, c[0x0][0x888] ;  /* 0x00011100ff0877ac */ /* 0x000ea20008000a00 */
[----:B------:R-:W-:Y:S02]  /*39f0*/  HFMA2 R29, -RZ, RZ, 0, 0 ;  /* 0x00000000ff1d7431 */ /* 0x000fe400000001ff */
[----:B------:R-:W-:Y:S01]  /*3a00*/  IMAD.MOV.U32 R31, RZ, RZ, 0x1 ;  /* 0x00000001ff1f7424 */ /* 0x000fe200078e00ff */
[----:B------:R-:W-:Y:S01]  /*3a10*/  MOV R23, 0x2000 ;  /* 0x0000200000177802 */ /* 0x000fe20000000f00 */
[----:B------:R-:W4:Y:S01]  /*3a20*/  LDCU.64 UR4, c[0x0][0x890] ;  /* 0x00011200ff0477ac */ /* 0x000f220008000a00 */
[----:B------:R-:W-:Y:S01]  /*3a30*/  IMAD.MOV.U32 R30, RZ, RZ, RZ ;  /* 0x000000ffff1e7224 */ /* 0x000fe200078e00ff */
[----:B------:R-:W3:Y:S01]  /*3a40*/  LDC R19, c[0x0][0x370] ;  /* 0x0000dc00ff137b82 */ /* 0x000ee20000000800 */
[----:B------:R-:W-:Y:S01]  /*3a50*/  UMOV UR7, 0x400 ;  /* 0x0000040000077882 */ /* 0x000fe20000000000 */
[----:B------:R-:W-:-:S02]  /*3a60*/  UPLOP3.LUT UP1, UPT, UPT, UPT, UPT, 0x40, 0x4 ;  /* 0x000000000004789c */ /* 0x000fc40003f2e870 */
[----:B------:R-:W-:-:S04]  /*3a70*/  ULEA UR7, UR37, UR7, 0x18 ;  /* 0x0000000725077291 */ /* 0x000fc8000f8ec0ff */
[----:B------:R-:W3:Y:S01]  /*3a80*/  LDC R2, c[0x0][0xb0c] ;  /* 0x0002c300ff027b82 */ /* 0x000ee20000000800 */
[----:B------:R-:W-:Y:S02]  /*3a90*/  UIADD3 UR13, UPT, UPT, UR7, 0x58, URZ ;  /* 0x00000058070d7890 */ /* 0x000fe4000fffe0ff */
[----:B--2---:R-:W-:Y:S02]  /*3aa0*/  UISETP.NE.U32.AND UP2, UPT, UR8, URZ, UPT ;  /* 0x000000ff0800728c */ /* 0x004fe4000bf45070 */
[----:B------:R-:W-:Y:S02]  /*3ab0*/  UIADD3 UR17, UPT, UPT, UR7, 0x50, URZ ;  /* 0x0000005007117890 */ /* 0x000fe4000fffe0ff */
[----:B----4-:R-:W-:Y:S01]  /*3ac0*/  UISETP.NE.U32.AND UP3, UPT, UR4, URZ, UPT ;  /* 0x000000ff0400728c */ /* 0x010fe2000bf65070 */
[----:B------:R-:W2:Y:S01]  /*3ad0*/  LDC R18, c[0x0][0xb20] ;  /* 0x0002c800ff127b82 */ /* 0x000ea20000000800 */
[----:B-1----:R-:W-:Y:S01]  /*3ae0*/  ISETP.NE.AND P1, PT, R0, 0x1, PT ;  /* 0x000000010000780c */ /* 0x002fe20003f25270 */
[----:B------:R-:W-:-:S02]  /*3af0*/  UISETP.NE.AND.EX UP2, UPT, UR9, URZ, UPT, UP2 ;  /* 0x000000ff0900728c */ /* 0x000fc4000bf45320 */
[----:B------:R-:W-:Y:S02]  /*3b00*/  UPRMT UR13, UR37, 0x654, UR13 ;  /* 0x00000654250d7896 */ /* 0x000fe4000800000d */
[----:B------:R-:W-:Y:S02]  /*3b10*/  UISETP.NE.AND.EX UP3, UPT, UR5, URZ, UPT, UP3 ;  /* 0x000000ff0500728c */ /* 0x000fe4000bf65330 */
[----:B------:R-:W1:Y:S08]  /*3b20*/  LDC.64 R32, c[0x0][0x348] ;  /* 0x0000d200ff207b82 */ /* 0x000e700000000a00 */
[----:B------:R-:W4:Y:S08]  /*3b30*/  LDC.64 R16, c[0x0][0xb10] ;  /* 0x0002c400ff107b82 */ /* 0x000f300000000a00 */
[----:B------:R-:W1:Y:S08]  /*3b40*/  LDC.64 R6, c[0x0][0xb18] ;  /* 0x0002c600ff067b82 */ /* 0x000e700000000a00 */
[----:B------:R-:W1:Y:S08]  /*3b50*/  LDC.64 R4, c[0x0][0xb28] ;  /* 0x0002ca00ff047b82 */ /* 0x000e700000000a00 */
[----:B--23--:R-:W1:Y:S02]  /*3b60*/  LDC R22, c[0x0][0x374] ;  /* 0x0000dd00ff167b82 */ /* 0x00ce640000000800 */
.L_x_77:
[C---:B------:R-:W-:Y:S02]  /*3b70*/  LEA R0, R30.reuse, UR7, 0x3 ;  /* 0x000000071e007c11 */ /* 0x040fe4000f8e18ff */
[----:B------:R-:W-:Y:S02]  /*3b80*/  SHF.L.U32 R3, R29, 0x1f, RZ ;  /* 0x0000001f1d037819 */ /* 0x000fe400000006ff */
[----:B------:R-:W-:Y:S02]  /*3b90*/  LEA R24, R30, UR7, 0x4 ;  /* 0x000000071e187c11 */ /* 0x000fe4000f8e20ff */
[----:B--2---:R-:W2:Y:S02]  /*3ba0*/  SYNCS.PHASECHK.TRANS64.TRYWAIT P0, [R0+URZ+0x80], R3 ;  /* 0x00008003000075a7 */ /* 0x004ea400080011ff */
[----:B--2---:R-:W-:Y:S05]  /*3bb0*/  @!P0 BRA `(.L_x_69) ;  /* 0x0000004c006c8947 */ /* 0x004fea0003800000 */
.L_x_136:
[----:B------:R-:W-:Y:S01]  /*3bc0*/  ISETP.GE.AND P0, PT, R72, 0x1, PT ;  /* 0x000000014800780c */ /* 0x000fe20003f06270 */
[----:B------:R-:W3:Y:S01]  /*3bd0*/  LDS.128 R24, [R24+0x110] ;  /* 0x0001100018187984 */ /* 0x000ee20000000c00 */
[----:B--2---:R-:W-:Y:S01]  /*3be0*/  VIADD R0, R0, 0x90 ;  /* 0x0000009000007836 */ /* 0x004fe20000000000 */
[----:B------:R-:W-:Y:S01]  /*3bf0*/  @!PT LDS RZ, [RZ] ;  /* 0x00000000fffff984 */ /* 0x000fe20000000800 */
[----:B------:R-:W-:Y:S01]  /*3c00*/  @!PT LDS RZ, [RZ] ;  /* 0x00000000fffff984 */ /* 0x000fe20000000800 */
[----:B------:R-:W-:Y:S01]  /*3c10*/  @!PT LDS RZ, [RZ] ;  /* 0x00000000fffff984 */ /* 0x000fe20000000800 */
[----:B------:R-:W-:Y:S01]  /*3c20*/  @!PT LDS RZ, [RZ] ;  /* 0x00000000fffff984 */ /* 0x000fe20000000800 */
[----:B------:R2:W-:Y:S06]  /*3c30*/  MEMBAR.ALL.CTA ;  /* 0x0000000000007992 */ /* 0x0005ec0000008000 */
[----:B--2---:R-:W2:Y:S01]  /*3c40*/  FENCE.VIEW.ASYNC.S ;  /* 0x00000000000073c6 */ /* 0x004ea20000000000 */
[----:B------:R-:W-:Y:S04]  /*3c50*/  PRMT R0, RZ, 0x654, R0 ;  /* 0x00000654ff007816 */ /* 0x000fe80000000000 */
[----:B--2---:R2:W-:Y:S01]  /*3c60*/  SYNCS.ARRIVE.TRANS64.RED.A1T0 RZ, [R0+URZ], RZ ;  /* 0x000000ff00ff79a7 */ /* 0x0045e200081004ff */
[----:B---3--:R-:W-:Y:S11]  /*3c70*/  LOP3.LUT P3, RZ, R26, 0x1, RZ, 0xc0, !PT ;  /* 0x000000011aff7812 */ /* 0x008ff6000786c0ff */
[----:B------:R-:W-:Y:S02]  /*3c80*/  @!UPT UIADD3 URZ, UPT, UPT, URZ, URZ, URZ ;  /* 0x000000fffffff290 */ /* 0x000fe4000fffe0ff */
[----:B------:R-:W-:Y:S02]  /*3c90*/  @P3 MOV R13, R24 ;  /* 0x00000018000d3202 */ /* 0x000fe40000000f00 */
[----:B------:R-:W-:Y:S01]  /*3ca0*/  @P3 LOP3.LUT R8, R25, 0xffff, RZ, 0xc0, !PT ;  /* 0x0000ffff19083812 */ /* 0x000fe200078ec0ff */
[----:B--2---:R-:W-:Y:S06]  /*3cb0*/  @!P0 BRA `(.L_x_70) ;  /* 0x0000000000a48947 */ /* 0x004fec0003800000 */
[----:B-1----:R-:W-:Y:S01]  /*3cc0*/  IMAD.HI.U32 R35, R22, R7, RZ ;  /* 0x0000000716237227 */ /* 0x002fe200078e00ff */
[----:B------:R-:W-:Y:S02]  /*3cd0*/  ISETP.NE.AND P0, PT, R6, 0x1, PT ;  /* 0x000000010600780c */ /* 0x000fe40003f05270 */
[----:B------:R-:W-:Y:S01]  /*3ce0*/  ISETP.NE.AND P2, PT, R72, 0x1, PT ;  /* 0x000000014800780c */ /* 0x000fe20003f45270 */
[----:B----4-:R-:W-:Y:S01]  /*3cf0*/  IMAD.HI.U32 R34, R19, R16, RZ ;  /* 0x0000001013227227 */ /* 0x010fe200078e00ff */
[----:B------:R-:W-:Y:S02]  /*3d00*/  SHF.R.U32.HI R35, RZ, R18, R35 ;  /* 0x00000012ff237219 */ /* 0x000fe40000011623 */
[----:B------:R-:W-:Y:S01]  /*3d10*/  ISETP.NE.AND P4, PT, R2, 0x1, PT ;  /* 0x000000010200780c */ /* 0x000fe20003f85270 */
[----:B------:R-:W-:Y:S01]  /*3d20*/  IMAD.HI.U32 R36, R13, R16, RZ ;  /* 0x000000100d247227 */ /* 0x000fe200078e00ff */
[----:B------:R-:W-:Y:S02]  /*3d30*/  SHF.R.U32.HI R34, RZ, R17, R34 ;  /* 0x00000011ff227219 */ /* 0x000fe40000011622 */
[----:B------:R-:W-:Y:S01]  /*3d40*/  SEL R3, R22, R35, !P0 ;  /* 0x0000002316037207 */ /* 0x000fe20004000000 */
[C---:B------:R-:W-:Y:S01]  /*3d50*/  IMAD.HI.U32 R35, R8.reuse, R7, RZ ;  /* 0x0000000708237227 */ /* 0x040fe200078e00ff */
[----:B------:R-:W-:Y:S02]  /*3d60*/  SEL R11, R19, R34, !P4 ;  /* 0x00000022130b7207 */ /* 0x000fe40006000000 */
[----:B------:R-:W-:Y:S01]  /*3d70*/  SHF.R.U32.HI R36, RZ, R17, R36 ;  /* 0x00000011ff247219 */ /* 0x000fe20000011624 */
[----:B------:R-:W-:Y:S01]  /*3d80*/  IMAD.HI.U32 R38, R3, R4, RZ ;  /* 0x0000000403267227 */ /* 0x000fe200078e00ff */
[----:B------:R-:W-:Y:S03]  /*3d90*/  SHF.R.U32.HI R35, RZ, R18, R35 ;  /* 0x00000012ff237219 */ /* 0x000fe60000011623 */
[----:B------:R-:W-:Y:S01]  /*3da0*/  IMAD.HI.U32 R34, R11, R4, RZ ;  /* 0x000000040b227227 */ /* 0x000fe200078e00ff */
[----:B------:R-:W-:Y:S02]  /*3db0*/  @P2 SHF.R.U32.HI R3, RZ, R5, R38 ;  /* 0x00000005ff032219 */ /* 0x000fe40000011626 */
[----:B------:R-:W-:Y:S02]  /*3dc0*/  SEL R9, R8, R35, !P0 ;  /* 0x0000002308097207 */ /* 0x000fe40004000000 */
[----:B------:R-:W-:Y:S01]  /*3dd0*/  @P2 SHF.R.U32.HI R11, RZ, R5, R34 ;  /* 0x00000005ff0b2219 */ /* 0x000fe20000011622 */
[C---:B------:R-:W-:Y:S01]  /*3de0*/  IMAD R10, R72.reuse, R3, RZ ;  /* 0x00000003480a7224 */ /* 0x040fe200078e02ff */
[----:B------:R-:W-:Y:S01]  /*3df0*/  SEL R3, R13, R36, !P4 ;  /* 0x000000240d037207 */ /* 0x000fe20006000000 */
[C---:B------:R-:W-:Y:S03]  /*3e00*/  IMAD.HI.U32 R14, R9.reuse, R4, RZ ;  /* 0x00000004090e7227 */ /* 0x040fe600078e00ff */
[----:B------:R-:W-:Y:S01]  /*3e10*/  ISETP.GE.AND P0, PT, R9, R10, PT ;  /* 0x0000000a0900720c */ /* 0x000fe20003f06270 */
[C---:B------:R-:W-:Y:S01]  /*3e20*/  IMAD R12, R72.reuse, R11, RZ ;  /* 0x0000000b480c7224 */ /* 0x040fe200078e02ff */
[-C--:B------:R-:W-:Y:S04]  /*3e30*/  SHF.R.U32.HI R14, RZ, R5.reuse, R14 ;  /* 0x00000005ff0e7219 */ /* 0x080fe8000001160e */
[----:B------:R-:W-:Y:S02]  /*3e40*/  ISETP.GE.OR P0, PT, R3, R12, P0 ;  /* 0x0000000c0300720c */ /* 0x000fe40000706670 */
[----:B------:R-:W-:Y:S05]  /*3e50*/  SEL R15, R9, R14, !P2 ;  /* 0x0000000e090f7207 */ /* 0x000fea0005000000 */
[----:B------:R-:W-:Y:S04]  /*3e60*/  IMAD.MOV R14, RZ, RZ, -R15 ;  /* 0x000000ffff0e7224 */ /* 0x000fe800078e0a0f */
[----:B------:R-:W-:Y:S02]  /*3e70*/  IMAD R14, R72, R14, R9 ;  /* 0x0000000e480e7224 */ /* 0x000fe400078e0209 */
[C---:B------:R-:W-:Y:S05]  /*3e80*/  @!P0 IMAD.HI.U32 R10, R3.reuse, R4, RZ ;  /* 0x00000004030a8227 */ /* 0x040fea00078e00ff */
[----:B------:R-:W-:Y:S04]  /*3e90*/  @!P0 SHF.R.U32.HI R10, RZ, R5, R10 ;  /* 0x00000005ff0a8219 */ /* 0x000fe8000001160a */
[----:B------:R-:W-:Y:S01]  /*3ea0*/  @!P0 SEL R0, R3, R10, !P2 ;  /* 0x0000000a03008207 */ /* 0x000fe20005000000 */
[----:B------:R-:W-:Y:S03]  /*3eb0*/  IMAD.MOV R10, RZ, RZ, -R3 ;  /* 0x000000ffff0a7224 */ /* 0x000fe600078e0a03 */
[----:B------:R-:W-:Y:S01]  /*3ec0*/  @!P0 IADD3 R15, PT, PT, R15, -R0, RZ ;  /* 0x800000000f0f8210 */ /* 0x000fe20007ffe0ff */
[----:B------:R-:W-:Y:S01]  /*3ed0*/  @!P0 IMAD R0, R11, R14, R0 ;  /* 0x0000000e0b008224 */ /* 0x000fe200078e0200 */
[----:B------:R-:W-:Y:S01]  /*3ee0*/  IADD3 R11, PT, PT, -R9, RZ, RZ ;  /* 0x000000ff090b7210 */ /* 0x000fe20007ffe1ff */
[----:B------:R-:W-:Y:S02]  /*3ef0*/  IMAD R13, R2, R10, R13 ;  /* 0x0000000a020d7224 */ /* 0x000fe400078e020d */
[----:B------:R-:W-:Y:S02]  /*3f00*/  @!P0 IMAD R9, R15, R72, R3 ;  /* 0x000000480f098224 */ /* 0x000fe400078e0203 */
[----:B------:R-:W-:Y:S02]  /*3f10*/  @!P0 IMAD.MOV.U32 R3, RZ, RZ, R0 ;  /* 0x000000ffff038224 */ /* 0x000fe400078e0000 */
[----:B------:R-:W-:Y:S02]  /*3f20*/  IMAD R8, R6, R11, R8 ;  /* 0x0000000b06087224 */ /* 0x000fe400078e0208 */
[----:B------:R-:W-:Y:S02]  /*3f30*/  IMAD R13, R3, R2, R13 ;  /* 0x00000002030d7224 */ /* 0x000fe400078e020d */
[----:B------:R-:W-:Y:S02]  /*3f40*/  IMAD R8, R9, R6, R8 ;  /* 0x0000000609087224 */ /* 0x000fe400078e0208 */
.L_x_70:
[----:B------:R-:W-:Y:S05]  /*3f50*/  BRA.U UP1, `(.L_x_71) ;  /* 0x0000000101107547 */ /* 0x000fea000b800000 */
[----:B------:R-:W-:Y:S04]  /*3f60*/  MOV R0, UR6 ;  /* 0x0000000600007c02 */ /* 0x000fe80008000f00 */
[----:B------:R-:W-:Y:S04]  /*3f70*/  SHF.L.U32 R3, R0, 0x1f, RZ ;  /* 0x0000001f00037819 */ /* 0x000fe800000006ff */
[----:B------:R-:W2:Y:S02]  /*3f80*/  SYNCS.PHASECHK.TRANS64.TRYWAIT P0, [UR7+0x78], R3 ;  /* 0x00007803ff0075a7 */ /* 0x000ea40008001107 */
[----:B--2---:R-:W-:Y:S05]  /*3f90*/  @!P0 BRA `(.L_x_72) ;  /* 0x0000004800888947 */ /* 0x004fea0003800000 */
.L_x_71:
[----:B------:R-:W-:Y:S02]  /*3fa0*/  R2UR UR19, R21 ;  /* 0x00000000151372ca */ /* 0x000fe400000e0000 */
[----:B------:R-:W-:Y:S02]  /*3fb0*/  R2UR UR18, R20 ;  /* 0x00000000141272ca */ /* 0x000fe400000e0000 */
[----:B------:R-:W-:Y:S02]  /*3fc0*/  ISETP.NE.U32.AND P2, PT, RZ, UR4, PT ;  /* 0x00000004ff007c0c */ /* 0x000fe4000bf45070 */
[----:B------:R-:W-:Y:S02]  /*3fd0*/  SHF.L.U32 R12, R31, 0x1f, RZ ;  /* 0x0000001f1f0c7819 */ /* 0x000fe400000006ff */
[----:B------:R-:W-:Y:S05]  /*3fe0*/  ISETP.NE.AND.EX P2, PT, RZ, UR5, PT, P2 ;  /* 0x00000005ff007c0c */ /* 0x000fea000bf45320 */
[----:B------:R-:W-:Y:S02]  /*3ff0*/  USHF.L.U32 UR19, UR19, 0x7, URZ ;  /* 0x0000000713137899 */ /* 0x000fe400080006ff */
[----:B------:R-:W-:Y:S01]  /*4000*/  USHF.L.U32 UR18, UR18, 0x7, URZ ;  /* 0x0000000712127899 */ /* 0x000fe200080006ff */
[----:B------:R-:W-:Y:S11]  /*4010*/  BRA.U !UP3, `(.L_x_73) ;  /* 0x000000010b347547 */ /* 0x000ff6000b800000 */
[----:B------:R-:W-:Y:S01]  /*4020*/  UPLOP3.LUT UP0, UPT, UPT, UPT, UP2, 0x80, 0x8 ;  /* 0x000000000008789c */ /* 0x000fe20003f0f020 */
[----:B--2---:R-:W-:Y:S02]  /*4030*/  HFMA2 R0, -RZ, RZ, 0, 5.9604644775390625e-08 ;  /* 0x00000001ff007431 */ /* 0x004fe400000001ff */
[----:B------:R-:W-:Y:S03]  /*4040*/  IMAD.MOV.U32 R171, RZ, RZ, 0x1 ;  /* 0x00000001ffab7424 */ /* 0x000fe600078e00ff */
[----:B------:R-:W-:Y:S05]  /*4050*/  PLOP3.LUT P0, PT, PT, PT, UP0, 0x80, 0x8 ;  /* 0x000000000008781c */ /* 0x000fea0003f0f008 */
[----:B------:R-:W2:Y:S01]  /*4060*/  @UP0 LDCU.64 UR10, c[0x0][0x888] ;  /* 0x00011100ff0a07ac */ /* 0x000ea20008000a00 */
[----:B------:R-:W-:Y:S07]  /*4070*/  @UP0 UIMAD UR8, UR36, UR4, URZ ;  /* 0x00000004240802a4 */ /* 0x000fee000f8e02ff */
[----:B------:R-:W-:Y:S01]  /*4080*/  @!P0 PRMT R171, R0, 0x7610, R171 ;  /* 0x0000761000ab8816 */ /* 0x000fe200000000ab */
[----:B--2---:R-:W-:Y:S03]  /*4090*/  @UP0 UIMAD.WIDE UR10, UR8, 0x4, UR10 ;  /* 0x00000004080a08a5 */ /* 0x004fe6000f8e020a */
[----:B------:R-:W2:Y:S03]  /*40a0*/  @!UP0 LDCU UR8, c[0x0][0x880] ;  /* 0x00011000ff0887ac */ /* 0x000ea60008000800 */
[----:B------:R-:W-:Y:S01]  /*40b0*/  IMAD.U32 R10, RZ, RZ, UR10 ;  /* 0x0000000aff0a7e24 */ /* 0x000fe2000f8e00ff */
[----:B------:R-:W-:Y:S05]  /*40c0*/  MOV R11, UR11 ;  /* 0x0000000b000b7c02 */ /* 0x000fea0008000f00 */
[----:B-----5:R3:W5:Y:S02]  /*40d0*/  @P0 LDG.E R81, desc[UR46][R10.64] ;  /* 0x0000002e0a510981 */ /* 0x020764000c1e1900 */
[----:B--23--:R-:W-:Y:S07]  /*40e0*/  @!P0 IMAD.U32 R81, RZ, RZ, UR8 ;  /* 0x00000008ff518e24 */ /* 0x00cfee000f8e00ff */
.L_x_73:
[----:B-----5:R-:W-:Y:S01]  /*40f0*/  @!P2 FSETP.EQ.AND P0, PT, R81, RZ, PT ;  /* 0x000000ff5100a20b */ /* 0x020fe20003f02000 */
[----:B------:R-:W-:Y:S01]  /*4100*/  @!UPT UIADD3 URZ, UPT, UPT, URZ, URZ, URZ ;  /* 0x000000fffffff290 */ /* 0x000fe2000fffe0ff */
[----:B------:R-:W-:Y:S11]  /*4110*/  @!P2 BRA `(.L_x_74) ;  /* 0x000000000014a947 */ /* 0x000ff60003800000 */
[----:B------:R-:W-:Y:S02]  /*4120*/  LOP3.LUT P2, RZ, R171, 0xff, RZ, 0xc0, !PT ;  /* 0x000000ffabff7812 */ /* 0x000fe4000784c0ff */
[----:B------:R-:W-:Y:S04]  /*4130*/  PLOP3.LUT P0, PT, PT, PT, UP0, 0x80, 0x8 ;  /* 0x000000000008781c */ /* 0x000fe80003f0f008 */
[----:B------:R-:W-:Y:S07]  /*4140*/  PLOP3.LUT P0, PT, P0, PT, PT, 0x8, 0x80 ;  /* 0x000000000080781c */ /* 0x000fee000070e170 */
[----:B------:R-:W-:Y:S11]  /*4150*/  @P2 FSETP.EQ.AND P0, PT, R81, RZ, PT ;  /* 0x000000ff5100220b */ /* 0x000ff60003f02000 */
[----:B------:R-:W-:Y:S02]  /*4160*/  @!UPT UIADD3 URZ, UPT, UPT, URZ, URZ, URZ ;  /* 0x000000fffffff290 */ /* 0x000fe4000fffe0ff */
.L_x_74:
[----:B------:R-:W3:Y:S01]  /*4170*/  SYNCS.PHASECHK.TRANS64.TRYWAIT P2, [UR7+0x60], R12 ;  /* 0x0000600cff0075a7 */ /* 0x000ee20008041107 */
[----:B------:R-:W-:Y:S04]  /*4180*/  ELECT P4, URZ, PT ;  /* 0x0000000000ff782f */ /* 0x000fe80003880000 */
[----:B------:R-:W-:Y:S11]  /*4190*/  PLOP3.LUT P4, PT, P0, P4, PT, 0xf2, 0x2f ;  /* 0x00000000002f781c */ /* 0x000ff60000789e72 */
[----:B------:R-:W-:Y:S02]  /*41a0*/  @!UPT UIADD3 URZ, UPT, UPT, URZ, URZ, URZ ;  /* 0x000000fffffff290 */ /* 0x000fe4000fffe0ff */
[----:B-1----:R-:W-:Y:S05]  /*41b0*/  @!P4 IADD3 R21, P0, PT, R32, 0x580, RZ ;  /* 0x000005802015c810 */ /* 0x002fea0007f1e0ff */
[----:B------:R-:W-:Y:S01]  /*41c0*/  @!P4 IMAD.X R20, RZ, RZ, R33, P0 ;  /* 0x000000ffff14c224 */ /* 0x000fe200000e0621 */
[----:B---3--:R-:W-:Y:S07]  /*41d0*/  @!P2 BRA `(.L_x_75) ;  /* 0x000000480010a947 */ /* 0x008fee0003800000 */
.L_x_139:
[----:B------:R-:W3:Y:S01]  /*41e0*/  LDC.64 R14, c[0x0][0xb10] ;  /* 0x0002c400ff0e7b82 */ /* 0x000ee20000000a00 */
[----:B------:R-:W-:Y:S01]  /*41f0*/  @!P4 R2UR UR8, R20 ;  /* 0x000000001408c2ca */ /* 0x000fe200000e0000 */
[----:B------:R-:W-:Y:S01]  /*4200*/  VOTEU.ALL UP1, P4 ;  /* 0x0000000000ff7886 */ /* 0x000fe20002020000 */
[----:B------:R-:W-:Y:S01]  /*4210*/  @!P4 R2UR UR9, R21 ;  /* 0x000000001509c2ca */ /* 0x000fe200000e0000 */
[----:B------:R-:W-:Y:S01]  /*4220*/  UMOV UR10, 0x0 ;  /* 0x00000000000a7882 */ /* 0x000fe20000000000 */
[----:B------:R-:W-:Y:S03]  /*4230*/  UMOV UR11, 0x10000000 ;  /* 0x10000000000b7882 */ /* 0x000fe60000000000 */
[----:B------:R-:W5:Y:S01]  /*4240*/  LDC.64 R10, c[0x0][0xb18] ;  /* 0x0002c600ff0a7b82 */ /* 0x000f620000000a00 */
[----:B------:R-:W-:Y:S01]  /*4250*/  @!UP1 UIADD3 UR16, UPT, UPT, UR7, 0x200, URZ ;  /* 0x0000020007109890 */ /* 0x000fe2000fffe0ff */
[----:B------:R-:W-:Y:S01]  /*4260*/  @P3 SHF.R.U32.HI R28, RZ, 0x10, R25 ;  /* 0x00000010ff1c3819 */ /* 0x000fe20000011619 */
[----:B------:R-:W-:Y:S01]  /*4270*/  VOTEU.ALL UP1, P4 ;  /* 0x0000000000ff7886 */ /* 0x000fe20002020000 */
[----:B------:R-:W-:Y:S01]  /*4280*/  UMOV UR20, UR36 ;  /* 0x0000002400147c82 */ /* 0x000fe20008000000 */
[----:B------:R-:W-:Y:S03]  /*4290*/  VIADD R30, R30, 0x1 ;  /* 0x000000011e1e7836 */ /* 0x000fe60000000000 */
[----:B--2---:R-:W2:Y:S01]  /*42a0*/  @!P1 LDC R0, c[0x0][0xb20] ;  /* 0x0002c800ff009b82 */ /* 0x004ea20000000800 */
[----:B------:R-:W-:Y:S01]  /*42b0*/  IMAD.U32 R21, RZ, RZ, UR8 ;  /* 0x00000008ff157e24 */ /* 0x000fe2000f8e00ff */
[----:B------:R-:W-:Y:S06]  /*42c0*/  UPRMT UR8, UR37, 0x654, UR17 ;  /* 0x0000065425087896 */ /* 0x000fec0008000011 */
[----:B-1----:R-:W1:Y:S01]  /*42d0*/  @!P1 LDC R3, c[0x0][0xb0c] ;  /* 0x0002c300ff039b82 */ /* 0x002e620000000800 */
[----:B------:R-:W-:Y:S01]  /*42e0*/  IMAD.U32 R20, RZ, RZ, UR9 ;  /* 0x00000009ff147e24 */ /* 0x000fe2000f8e00ff */
[----:B------:R-:W-:Y:S04]  /*42f0*/  @!P4 R2UR UR15, R21 ;  /* 0x00000000150fc2ca */ /* 0x000fe800000e0000 */
[----:B------:R-:W-:Y:S01]  /*4300*/  @!P4 R2UR UR14, R20 ;  /* 0x00000000140ec2ca */ /* 0x000fe200000e0000 */
[----:B------:R-:W-:Y:S11]  /*4310*/  @!P4 IMAD.MOV.U32 R20, RZ, RZ, 0x2000 ;  /* 0x00002000ff14c424 */ /* 0x000ff600078e00ff */
[----:B------:R-:W-:Y:S01]  /*4320*/  @!UPT UIADD3 URZ, UPT, UPT, URZ, URZ, URZ ;  /* 0x000000fffffff290 */ /* 0x000fe2000fffe0ff */
[----:B------:R1:W-:Y:S01]  /*4330*/  @!UP1 UTMALDG.3D [UR16], [UR14], desc[UR10] ;  /* 0x00000a100e0095b4 */ /* 0x0003e20008011000 */
[----:B------:R1:W-:Y:S02]  /*4340*/  @!P4 SYNCS.ARRIVE.TRANS64.RED.A0TR RZ, [UR7+0x50], R20 ;  /* 0x00005014ffffc9a7 */ /* 0x0003e40008300407 */
[----:B-1----:R-:W-:Y:S01]  /*4350*/  @!P1 ISETP.NE.AND P2, PT, R3, 0x1, PT ;  /* 0x000000010300980c */ /* 0x002fe20003f45270 */
[C---:B---3--:R-:W-:Y:S01]  /*4360*/  @!P1 IMAD.HI.U32 R14, R13.reuse, R14, RZ ;  /* 0x0000000e0d0e9227 */ /* 0x048fe200078e00ff */
[----:B-----5:R-:W-:Y:S03]  /*4370*/  @!P1 ISETP.NE.AND P0, PT, R10, 0x1, PT ;  /* 0x000000010a00980c */ /* 0x020fe60003f05270 */
[C---:B------:R-:W-:Y:S01]  /*4380*/  @!P1 IMAD.HI.U32 R11, R8.reuse, R11, RZ ;  /* 0x0000000b080b9227 */ /* 0x040fe200078e00ff */
[----:B------:R-:W-:Y:S04]  /*4390*/  @!P1 SHF.R.U32.HI R14, RZ, R15, R14 ;  /* 0x0000000fff0e9219 */ /* 0x000fe8000001160e */
[----:B--2---:R-:W-:Y:S01]  /*43a0*/  @!P1 SHF.R.U32.HI R9, RZ, R0, R11 ;  /* 0x00000000ff099219 */ /* 0x004fe2000001160b */
[----:B------:R-:W-:Y:S01]  /*43b0*/  SYNCS.ARRIVE.TRANS64.RED.A1T0 RZ, [UR8], RZ ;  /* 0x000000ffffff79a7 */ /* 0x000fe20008100408 */
[----:B------:R-:W-:Y:S02]  /*43c0*/  @!P1 SEL R14, R13, R14, !P2 ;  /* 0x0000000e0d0e9207 */ /* 0x000fe40005000000 */
[----:B------:R-:W-:Y:S01]  /*43d0*/  @!P1 SEL R9, R8, R9, !P0 ;  /* 0x0000000908099207 */ /* 0x000fe20004000000 */
[----:B------:R-:W1:Y:S04]  /*43e0*/  SYNCS.PHASECHK.TRANS64.TRYWAIT P5, [UR7+0x68], R12 ;  /* 0x0000680cff0075a7 */ /* 0x000e6800080a1107 */
[----:B------:R-:W-:Y:S02]  /*43f0*/  @!P1 IMAD.IADD R0, R9, 0x1, -R14 ;  /* 0x0000000109009824 */ /* 0x000fe400078e0a0e */
[----:B------:R-:W-:Y:S02]  /*4400*/  @!P1 IMAD.IADD R9, R14, 0x1, -R9 ;  /* 0x000000010e099824 */ /* 0x000fe400078e0a09 */
[----:B------:R-:W-:Y:S02]  /*4410*/  @!P1 IMAD R13, R0, R3, R13 ;  /* 0x00000003000d9224 */ /* 0x000fe400078e020d */
[----:B------:R-:W-:Y:S01]  /*4420*/  @!P1 IMAD R8, R9, R10, R8 ;  /* 0x0000000a09089224 */ /* 0x000fe200078e0208 */
[----:B-1----:R-:W-:Y:S06]  /*4430*/  @!P5 BRA `(.L_x_76) ;  /* 0x000000440090d947 */ /* 0x002fec0003800000 */
.L_x_141:
[----:B-1----:R-:W-:Y:S01]  /*4440*/  @!P4 IADD3 R3, P0, PT, R32, 0x580, RZ ;  /* 0x000005802003c810 */ /* 0x002fe20007f1e0ff */
[----:B------:R-:W-:Y:S01]  /*4450*/  VOTEU.ALL UP1, P4 ;  /* 0x0000000000ff7886 */ /* 0x000fe20002020000 */
[----:B------:R-:W-:Y:S01]  /*4460*/  UMOV UR20, 0x0 ;  /* 0x0000000000147882 */ /* 0x000fe20000000000 */
[----:B------:R-:W-:Y:S01]  /*4470*/  UMOV UR21, 0x10000000 ;  /* 0x1000000000157882 */ /* 0x000fe20000000000 */
[----:B------:R-:W-:Y:S01]  /*4480*/  @!P4 R2UR UR9, R3 ;  /* 0x000000000309c2ca */ /* 0x000fe200000e0000 */
[----:B------:R-:W-:Y:S01]  /*4490*/  @!P4 IMAD.X R0, RZ, RZ, R33, P0 ;  /* 0x000000ffff00c224 */ /* 0x000fe200000e0621 */
[----:B------:R-:W-:Y:S01]  /*44a0*/  @!UP1 UIADD3 UR10, UPT, UPT, UR18, 0x40, URZ ;  /* 0x00000040120a9890 */ /* 0x000fe2000fffe0ff */
[----:B------:R-:W-:Y:S01]  /*44b0*/  ISETP.NE.AND P0, PT, R30, 0x2, PT ;  /* 0x000000021e00780c */ /* 0x000fe20003f05270 */
[----:B------:R-:W-:Y:S01]  /*44c0*/  UMOV UR11, UR19 ;  /* 0x00000013000b7c82 */ /* 0x000fe20008000000 */
[----:B------:R-:W-:Y:S01]  /*44d0*/  UMOV UR12, UR36 ;  /* 0x00000024000c7c82 */ /* 0x000fe20008000000 */
[----:B------:R-:W-:Y:S01]  /*44e0*/  @!P4 R2UR UR8, R0 ;  /* 0x000000000008c2ca */ /* 0x000fe200000e0000 */
[----:B------:R-:W-:Y:S01]  /*44f0*/  IMAD.IADD R20, R8, 0x1, R147 ;  /* 0x0000000108147824 */ /* 0x000fe200078e0293 */
[----:B------:R-:W-:Y:S01]  /*4500*/  @P3 R2UR UR36, R28 ;  /* 0x000000001c2432ca */ /* 0x000fe200000e0000 */
[----:B------:R-:W-:Y:S01]  /*4510*/  IMAD.IADD R21, R13, 0x1, R170 ;  /* 0x000000010d157824 */ /* 0x000fe200078e02aa */
[----:B------:R-:W-:Y:S02]  /*4520*/  SEL R0, RZ, 0x1, P0 ;  /* 0x00000001ff007807 */ /* 0x000fe40000000000 */
[----:B------:R-:W-:Y:S01]  /*4530*/  LOP3.LUT R31, R31, 0x1, RZ, 0x3c, !PT ;  /* 0x000000011f1f7812 */ /* 0x000fe200078e3cff */
[----:B------:R-:W-:Y:S01]  /*4540*/  IMAD.U32 R10, RZ, RZ, UR9 ;  /* 0x00000009ff0a7e24 */ /* 0x000fe2000f8e00ff */
[----:B------:R-:W-:Y:S01]  /*4550*/  @!UP1 UIADD3 UR9, UPT, UPT, UR7, 0x58, URZ ;  /* 0x0000005807099890 */ /* 0x000fe2000fffe0ff */
[----:B------:R-:W-:Y:S02]  /*4560*/  LOP3.LUT R29, R29, R0, RZ, 0x3c, !PT ;  /* 0x000000001d1d7212 */ /* 0x000fe400078e3cff */
[----:B------:R-:W-:Y:S02]  /*4570*/  SEL R30, R30, RZ, P0 ;  /* 0x000000ff1e1e7207 */ /* 0x000fe40000000000 */
[----:B------:R-:W-:Y:S01]  /*4580*/  IMAD.U32 R11, RZ, RZ, UR8 ;  /* 0x00000008ff0b7e24 */ /* 0x000fe2000f8e00ff */
[----:B------:R-:W-:Y:S01]  /*4590*/  @!P4 R2UR UR14, R10 ;  /* 0x000000000a0ec2ca */ /* 0x000fe200000e0000 */
[----:B------:R-:W-:Y:S01]  /*45a0*/  @!UP1 UIADD3 UR8, UPT, UPT, UR7, 0x2200, URZ ;  /* 0x0000220007089890 */ /* 0x000fe2000fffe0ff */
[----:B------:R-:W-:Y:S02]  /*45b0*/  VOTEU.ALL UP1, P4 ;  /* 0x0000000000ff7886 */ /* 0x000fe40002020000 */
[----:B------:R-:W-:Y:S11]  /*45c0*/  @!P4 R2UR UR15, R11 ;  /* 0x000000000b0fc2ca */ /* 0x000ff600000e0000 */
[----:B------:R-:W-:Y:S02]  /*45d0*/  @!UPT UIADD3 URZ, UPT, UPT, URZ, URZ, URZ ;  /* 0x000000fffffff290 */ /* 0x000fe4000fffe0ff */
[----:B------:R2:W-:Y:S01]  /*45e0*/  @!UP1 UTMALDG.3D [UR8], [UR14], desc[UR20] ;  /* 0x000014080e0095b4 */ /* 0x0005e20008011000 */
[----:B------:R2:W-:Y:S01]  /*45f0*/  @!P4 SYNCS.ARRIVE.TRANS64.RED.A0TR RZ, [UR7+0x58], R23 ;  /* 0x00005817ffffc9a7 */ /* 0x0005e20008300407 */
[----:B------:R-:W-:Y:S01]  /*4600*/  UPLOP3.LUT UP1, UPT, UPT, UPT, UPT, 0x80, 0x8 ;  /* 0x000000000008789c */ /* 0x000fe20003f2f070 */
[----:B------:R-:W-:Y:S01]  /*4610*/  SYNCS.ARRIVE.TRANS64.RED.A1T0 RZ, [UR13], RZ ;  /* 0x000000ffffff79a7 */ /* 0x000fe2000810040d */
[----:B------:R-:W-:Y:S09]  /*4620*/  @P3 BRA `(.L_x_77) ;  /* 0xfffffff400503947 */ /* 0x000ff2000383ffff */
[----:B------:R-:W-:-:S04]  /*4630*/  SHF.L.U32 R3, R31, 0x1f, RZ ;  /* 0x0000001f1f037819 */ /* 0x000fc800000006ff */
[----:B------:R-:W1:Y:S02]  /*4640*/  SYNCS.PHASECHK.TRANS64.TRYWAIT P0, [UR7+0x60], R3 ;  /* 0x00006003ff0075a7 */ /* 0x000e640008001107 */
[----:B-1----:R-:W-:Y:S05]  /*4650*/  @!P0 BRA `(.L_x_78) ;  /* 0x0000004400208947 */ /* 0x002fea0003800000 */
.L_x_143:
[----:B-1----:R-:W-:-:S07]  /*4660*/  MOV R0, UR7 ;  /* 0x0000000700007c02 */ /* 0x002fce0008000f00 */
.L_x_79:
[----:B-1----:R-:W-:-:S04]  /*4670*/  SHF.L.U32 R3, R31, 0x1f, RZ ;  /* 0x0000001f1f037819 */ /* 0x002fc800000006ff */
[----:B------:R1:W3:Y:S03]  /*4680*/  SYNCS.PHASECHK.TRANS64.TRYWAIT P0, [R0+URZ+0x68], R3 ;  /* 0x00006803000075a7 */ /* 0x0002e600080011ff */
[----:B---3--:R-:W-:Y:S05]  /*4690*/  @!P0 NANOSLEEP.SYNCS 0x989680 ;  /* 0x009896800000895d */ /* 0x008fea0003900000 */
[----:B------:R-:W3:Y:S02]  /*46a0*/  @!P0 SYNCS.PHASECHK.TRANS64 P0, [R0+URZ+0x68], R3 ;  /* 0x00006803000085a7 */ /* 0x000ee400080010ff */
[----:B--23--:R-:W-:Y:S05]  /*46b0*/  @P0 EXIT ;  /* 0x000000000000094d */ /* 0x00cfea0003800000 */
[----:B------:R-:W-:Y:S05]  /*46c0*/  BRA `(.L_x_79) ;  /* 0xfffffffc00e87947 */ /* 0x000fea000383ffff */
.L_x_68:
[----:B------:R-:W-:-:S06]  /*46d0*/  UISETP.GE.AND UP1, UPT, UR8, 0x4, UPT ;  /* 0x000000040800788c */ /* 0x000fcc000bf26270 */
[----:B------:R-:W-:-:S13]  /*46e0*/  PLOP3.LUT P0, PT, PT, PT, UP1, 0x80, 0x8 ;  /* 0x000000000008781c */ /* 0x000fda0003f0f018 */
[----:B------:R-:W-:Y:S05]  /*46f0*/  @!P0 EXIT ;  /* 0x000000000000894d */ /* 0x000fea0003800000 */
[----:B------:R-:W-:Y:S01]  /*4700*/  BAR.SYNC.DEFER_BLOCKING 0x6, 0xa0 ;  /* 0x0182800000007b1d */ /* 0x000fe20000010000 */
[C---:B------:R-:W-:Y:S01]  /*4710*/  IMAD.SHL.U32 R3, R189.reuse, 0x40, RZ ;  /* 0x00000040bd037824 */ /* 0x040fe200078e00ff */
[C---:B------:R-:W-:Y:S01]  /*4720*/  LOP3.LUT R193, R189.reuse, 0x60, RZ, 0xc0, !PT ;  /* 0x00000060bdc17812 */ /* 0x040fe200078ec0ff */
[C---:B------:R-:W-:Y:S01]  /*4730*/  IMAD.SHL.U32 R172, R189.reuse, 0x8, RZ ;  /* 0x00000008bdac7824 */ /* 0x040fe200078e00ff */
[C---:B------:R-:W-:Y:S01]  /*4740*/  LOP3.LUT R191, R189.reuse, 0x2, RZ, 0xc0, !PT ;  /* 0x00000002bdbf7812 */ /* 0x040fe200078ec0ff */
[----:B------:R-:W-:Y:S01]  /*4750*/  IMAD.U32 R79, R189, 0x10000, RZ ;  /* 0x00010000bd4f7824 */ /* 0x000fe200078e00ff */
[----:B------:R-:W-:Y:S02]  /*4760*/  UMOV UR49, 0x400 ;  /* 0x0000040000317882 */ /* 0x000fe40000000000 */
[----:B------:R-:W1:Y:S01]  /*4770*/  LDC R177, c[0x0][0x370] ;  /* 0x0000dc00ffb17b82 */ /* 0x000e620000000800 */
[----:B------:R-:W-:Y:S01]  /*4780*/  ULEA UR49, UR37, UR49, 0x18 ;  /* 0x0000003125317291 */ /* 0x000fe2000f8ec0ff */
[----:B------:R-:W-:Y:S01]  /*4790*/  LOP3.LUT R5, R3, 0x180, RZ, 0xc0, !PT ;  /* 0x0000018003057812 */ /* 0x000fe200078ec0ff */
[----:B------:R-:W-:Y:S01]  /*47a0*/  HFMA2 R195, -RZ, RZ, 0, 0 ;  /* 0x00000000ffc37431 */ /* 0x000fe200000001ff */
[----:B------:R-:W-:Y:S01]  /*47b0*/  LOP3.LUT R79, R79, 0x600000, RZ, 0xc0, !PT ;  /* 0x006000004f4f7812 */ /* 0x000fe200078ec0ff */
[----:B------:R-:W-:Y:S01]  /*47c0*/  UIADD3 UR4, UPT, UPT, UR49, 0x4200, URZ ;  /* 0x0000420031047890 */ /* 0x000fe2000fffe0ff */
[----:B------:R-:W-:Y:S01]  /*47d0*/  LOP3.LUT R172, R5, 0x30, R172, 0xf8, !PT ;  /* 0x0000003005ac7812 */ /* 0x000fe200078ef8ac */
[----:B------:R-:W-:Y:S01]  /*47e0*/  IMAD.MOV.U32 R76, RZ, RZ, RZ ;  /* 0x000000ffff4c7224 */ /* 0x000fe200078e00ff */
[----:B------:R-:W2:Y:S01]  /*47f0*/  LDC R74, c[0x0][0xb0c] ;  /* 0x0002c300ff4a7b82 */ /* 0x000ea20000000800 */
[----:B------:R-:W-:-:S02]  /*4800*/  LOP3.LUT R189, R189, 0x4, RZ, 0xc0, !PT ;  /* 0x00000004bdbd7812 */ /* 0x000fc400078ec0ff */
[----:B------:R-:W-:Y:S02]  /*4810*/  CS2R R182, SRZ ;  /* 0x0000000000b67805 */ /* 0x000fe4000001ff00 */
[----:B------:R-:W-:Y:S02]  /*4820*/  LOP3.LUT R172, R172, 0x1e40, R3, 0xf8, !PT ;  /* 0x00001e40acac7812 */ /* 0x000fe400078ef803 */
[----:B------:R-:W-:Y:S02]  /*4830*/  CS2R R180, SRZ ;  /* 0x0000000000b47805 */ /* 0x000fe4000001ff00 */
[----:B------:R-:W-:Y:S01]  /*4840*/  IADD3 R188, PT, PT, -R189, 0x2, RZ ;  /* 0x00000002bdbc7810 */ /* 0x000fe20007ffe1ff */
[----:B------:R-:W-:Y:S01]  /*4850*/  IMAD.MOV R176, RZ, RZ, -R191 ;  /* 0x000000ffffb07224 */ /* 0x000fe200078e0abf */
[----:B------:R-:W-:Y:S01]  /*4860*/  MOV R192, UR4 ;  /* 0x0000000400c07c02 */ /* 0x000fe20008000f00 */
[----:B------:R-:W4:Y:S01]  /*4870*/  LDC R174, c[0x0][0xb20] ;  /* 0x0002c800ffae7b82 */ /* 0x000f220000000800 */
[----:B------:R-:W3:Y:S01]  /*4880*/  LDS R0, [UR49+0x130] ;  /* 0x00013031ff007984 */ /* 0x000ee20008000800 */
[----:B------:R-:W-:Y:S01]  /*4890*/  VIADD R190, R172, UR49 ;  /* 0x00000031acbe7c36 */ /* 0x000fe20008000000 */
[----:B------:R-:W1:Y:S01]  /*48a0*/  LDCU.64 UR52, c[0x0][0x348] ;  /* 0x00006900ff3477ac */ /* 0x000e620008000a00 */
[----:B------:R-:W-:-:S02]  /*48b0*/  IMAD.MOV R175, RZ, RZ, -R189 ;  /* 0x000000ffffaf7224 */ /* 0x000fc400078e0abd */
[----:B------:R-:W-:Y:S01]  /*48c0*/  VIADD R190, R190, 0x200 ;  /* 0x00000200bebe7836 */ /* 0x000fe20000000000 */
[----:B------:R-:W1:Y:S01]  /*48d0*/  LDCU.64 UR38, c[0x0][0x888] ;  /* 0x00011100ff2677ac */ /* 0x000e620008000a00 */
[----:B------:R-:W1:Y:S01]  /*48e0*/  LDC R73, c[0x0][0xb30] ;  /* 0x0002cc00ff497b82 */ /* 0x000e620000000800 */
[----:B------:R-:W1:Y:S01]  /*48f0*/  LDCU.64 UR44, c[0x0][0x890] ;  /* 0x00011200ff2c77ac */ /* 0x000e620008000a00 */
[----:B------:R-:W-:-:S06]  /*4900*/  UIADD3 UR48, UPT, UPT, UR49, 0x200, URZ ;  /* 0x0000020031307890 */ /* 0x000fcc000fffe0ff */
[----:B------:R-:W1:Y:S08]  /*4910*/  LDC.64 R168, c[0x0][0xb10] ;  /* 0x0002c400ffa87b82 */ /* 0x000e700000000a00 */
[----:B------:R-:W1:Y:S08]  /*4920*/  LDC.64 R70, c[0x0][0xb18] ;  /* 0x0002c600ff467b82 */ /* 0x000e700000000a00 */
[----:B------:R-:W1:Y:S08]  /*4930*/  LDC.64 R68, c[0x0][0xb28] ;  /* 0x0002ca00ff447b82 */ /* 0x000e700000000a00 */
[----:B------:R-:W1:Y:S01]  /*4940*/  LDC.64 R166, c[0x0][0x8b0] ;  /* 0x00022c00ffa67b82 */ /* 0x000e620000000a00 */
[----:B---3--:R-:W-:-:S07]  /*4950*/  IMAD.IADD R79, R0, 0x1, R79 ;  /* 0x00000001004f7824 */ /* 0x008fce00078e024f */
[----:B------:R-:W3:Y:S08]  /*4960*/  LDC.64 R164, c[0x0][0x8a8] ;  /* 0x00022a00ffa47b82 */ /* 0x000ef00000000a00 */
[----:B--2-4-:R-:W1:Y:S02]  /*4970*/  LDC R178, c[0x0][0x374] ;  /* 0x0000dd00ffb27b82 */ /* 0x014e640000000800 */
.L_x_106:
[C---:B------:R-:W-:Y:S02]  /*4980*/  LEA R0, R195.reuse, UR49, 0x3 ;  /* 0x00000031c3007c11 */ /* 0x040fe4000f8e18ff */
[----:B------:R-:W-:Y:S02]  /*4990*/  SHF.L.U32 R3, R182, 0x1f, RZ ;  /* 0x0000001fb6037819 */ /* 0x000fe400000006ff */
[----:B------:R-:W-:Y:S02]  /*49a0*/  LEA R16, R195, UR49, 0x4 ;  /* 0x00000031c3107c11 */ /* 0x000fe4000f8e20ff */
[----:B------:R-:W2:Y:S02]  /*49b0*/  SYNCS.PHASECHK.TRANS64.TRYWAIT P0, [R0+URZ+0x80], R3 ;  /* 0x00008003000075a7 */ /* 0x000ea400080011ff */
[----:B-12---:R-:W-:Y:S05]  /*49c0*/  @!P0 BRA `(.L_x_80) ;  /* 0x00000040005c8947 */ /* 0x006fea0003800000 */
.L_x_144:
[----:B------:R-:W4:Y:S01]  /*49d0*/  LDC.64 R12, c[0x0][0xb10] ;  /* 0x0002c400ff0c7b82 */ /* 0x000f220000000a00 */
[----:B------:R-:W3:Y:S01]  /*49e0*/  LDS.128 R16, [R16+0x110] ;  /* 0x0001100010107984 */ /* 0x000ee20000000c00 */
[----:B-1----:R-:W-:Y:S01]  /*49f0*/  ISETP.NE.AND P1, PT, R73, 0x1, PT ;  /* 0x000000014900780c */ /* 0x002fe20003f25270 */
[----:B--2---:R-:W-:Y:S01]  /*4a00*/  VIADD R0, R0, 0x90 ;  /* 0x0000009000007836 */ /* 0x004fe20000000000 */
[----:B------:R-:W-:Y:S04]  /*4a10*/  ISETP.GE.AND P0, PT, R72, 0x1, PT ;  /* 0x000000014800780c */ /* 0x000fe80003f06270 */
[----:B------:R-:W1:Y:S01]  /*4a20*/  LDC.64 R10, c[0x0][0xb18] ;  /* 0x0002c600ff0a7b82 */ /* 0x000e620000000a00 */
[----:B------:R-:W-:Y:S01]  /*4a30*/  PRMT R0, RZ, 0x654, R0 ;  /* 0x00000654ff007816 */ /* 0x000fe20000000000 */
[----:B------:R-:W-:Y:S01]  /*4a40*/  @!PT LDS RZ, [RZ] ;  /* 0x00000000fffff984 */ /* 0x000fe20000000800 */
[----:B------:R-:W-:Y:S01]  /*4a50*/  @!PT LDS RZ, [RZ] ;  /* 0x00000000fffff984 */ /* 0x000fe20000000800 */
[----:B------:R-:W-:Y:S01]  /*4a60*/  @!PT LDS RZ, [RZ] ;  /* 0x00000000fffff984 */ /* 0x000fe20000000800 */
[----:B------:R-:W-:Y:S01]  /*4a70*/  @!PT LDS RZ, [RZ] ;  /* 0x00000000fffff984 */ /* 0x000fe20000000800 */
[----:B------:R2:W-:Y:S06]  /*4a80*/  MEMBAR.ALL.CTA ;  /* 0x0000000000007992 */ /* 0x0005ec0000008000 */
[----:B--2---:R-:W2:Y:S01]  /*4a90*/  FENCE.VIEW.ASYNC.S ;  /* 0x00000000000073c6 */ /* 0x004ea20000000000 */
[----:B------:R-:W1:Y:S08]  /*4aa0*/  @!P1 LDC R14, c[0x0][0xb20] ;  /* 0x0002c800ff0e9b82 */ /* 0x000e700000000800 */
[----:B------:R-:W1:Y:S01]  /*4ab0*/  @!P1 LDC R9, c[0x0][0xb0c] ;  /* 0x0002c300ff099b82 */ /* 0x000e620000000800 */
[----:B--2---:R2:W-:Y:S01]  /*4ac0*/  SYNCS.ARRIVE.TRANS64.RED.A1T0 RZ, [R0+URZ], RZ ;  /* 0x000000ff00ff79a7 */ /* 0x0045e200081004ff */
[----:B---3--:R-:W-:Y:S04]  /*4ad0*/  LOP3.LUT P4, RZ, R18, 0x1, RZ, 0xc0, !PT ;  /* 0x0000000112ff7812 */ /* 0x008fe8000788c0ff */
[----:B------:R-:W-:Y:S09]  /*4ae0*/  P2R R194, PR, RZ, 0x10 ;  /* 0x00000010ffc27803 */ /* 0x000ff20000000000 */
[----:B------:R-:W-:Y:S02]  /*4af0*/  @P4 MOV R77, R16 ;  /* 0x00000010004d4202 */ /* 0x000fe40000000f00 */
[----:B------:R-:W-:Y:S01]  /*4b00*/  @P4 LOP3.LUT R75, R17, 0xffff, RZ, 0xc0, !PT ;  /* 0x0000ffff114b4812 */ /* 0x000fe200078ec0ff */
[----:B--2-4-:R-:W-:Y:S06]  /*4b10*/  @!P0 BRA `(.L_x_81) ;  /* 0x0000000000a48947 */ /* 0x014fec0003800000 */
[----:B------:R-:W-:Y:S01]  /*4b20*/  IMAD.HI.U32 R23, R178, R71, RZ ;  /* 0x00000047b2177227 */ /* 0x000fe200078e00ff */
[----:B------:R-:W-:Y:S02]  /*4b30*/  ISETP.NE.AND P0, PT, R70, 0x1, PT ;  /* 0x000000014600780c */ /* 0x000fe40003f05270 */
[----:B------:R-:W-:Y:S01]  /*4b40*/  ISETP.NE.AND P2, PT, R72, 0x1, PT ;  /* 0x000000014800780c */ /* 0x000fe20003f45270 */
[----:B------:R-:W-:Y:S01]  /*4b50*/  IMAD.HI.U32 R22, R177, R168, RZ ;  /* 0x000000a8b1167227 */ /* 0x000fe200078e00ff */
[----:B------:R-:W-:Y:S02]  /*4b60*/  SHF.R.U32.HI R23, RZ, R174, R23 ;  /* 0x000000aeff177219 */ /* 0x000fe40000011617 */
[----:B------:R-:W-:Y:S01]  /*4b70*/  ISETP.NE.AND P3, PT, R74, 0x1, PT ;  /* 0x000000014a00780c */ /* 0x000fe20003f65270 */
[----:B------:R-:W-:Y:S01]  /*4b80*/  IMAD.HI.U32 R26, R77, R168, RZ ;  /* 0x000000a84d1a7227 */ /* 0x000fe200078e00ff */
[----:B------:R-:W-:Y:S02]  /*4b90*/  SHF.R.U32.HI R22, RZ, R169, R22 ;  /* 0x000000a9ff167219 */ /* 0x000fe40000011616 */
[----:B------:R-:W-:Y:S01]  /*4ba0*/  SEL R3, R178, R23, !P0 ;  /* 0x00000017b2037207 */ /* 0x000fe20004000000 */
[----:B------:R-:W-:Y:S01]  /*4bb0*/  IMAD.HI.U32 R23, R75, R71, RZ ;  /* 0x000000474b177227 */ /* 0x000fe200078e00ff */
[----:B------:R-:W-:Y:S02]  /*4bc0*/  SEL R7, R177, R22, !P3 ;  /* 0x00000016b1077207 */ /* 0x000fe40005800000 */
[----:B------:R-:W-:Y:S01]  /*4bd0*/  SHF.R.U32.HI R26, RZ, R169, R26 ;  /* 0x000000a9ff1a7219 */ /* 0x000fe2000001161a */
[-C--:B------:R-:W-:Y:S04]  /*4be0*/  IMAD.HI.U32 R22, R3, R68.reuse, RZ ;  /* 0x0000004403167227 */ /* 0x080fe800078e00ff */
[----:B------:R-:W-:Y:S01]  /*4bf0*/  IMAD.HI.U32 R24, R7, R68, RZ ;  /* 0x0000004407187227 */ /* 0x000fe200078e00ff */
[-C--:B------:R-:W-:Y:S02]  /*4c00*/  @P2 SHF.R.U32.HI R3, RZ, R69.reuse, R22 ;  /* 0x00000045ff032219 */ /* 0x080fe40000011616 */
[----:B------:R-:W-:Y:S02]  /*4c10*/  SHF.R.U32.HI R22, RZ, R174, R23 ;  /* 0x000000aeff167219 */ /* 0x000fe40000011617 */
[----:B------:R-:W-:Y:S01]  /*4c20*/  @P2 SHF.R.U32.HI R7, RZ, R69, R24 ;  /* 0x00000045ff072219 */ /* 0x000fe20000011618 */
[C---:B------:R-:W-:Y:S01]  /*4c30*/  IMAD R2, R72.reuse, R3, RZ ;  /* 0x0000000348027224 */ /* 0x040fe200078e02ff */
[----:B------:R-:W-:Y:S02]  /*4c40*/  SEL R5, R75, R22, !P0 ;  /* 0x000000164b057207 */ /* 0x000fe40004000000 */
[----:B------:R-:W-:Y:S01]  /*4c50*/  SEL R3, R77, R26, !P3 ;  /* 0x0000001a4d037207 */ /* 0x000fe20005800000 */
[----:B------:R-:W-:Y:S01]  /*4c60*/  IMAD R4, R72, R7, RZ ;  /* 0x0000000748047224 */ /* 0x000fe200078e02ff */
[C---:B------:R-:W-:Y:S01]  /*4c70*/  ISETP.GE.AND P0, PT, R5.reuse, R2, PT ;  /* 0x000000020500720c */ /* 0x040fe20003f06270 */
[----:B------:R-:W-:Y:S03]  /*4c80*/  IMAD.HI.U32 R6, R5, R68, RZ ;  /* 0x0000004405067227 */ /* 0x000fe600078e00ff */
[----:B------:R-:W-:Y:S01]  /*4c90*/  ISETP.GE.OR P0, PT, R3, R4, P0 ;  /* 0x000000040300720c */ /* 0x000fe20000706670 */
[----:B------:R-:W-:Y:S01]  /*4ca0*/  IMAD.MOV R4, RZ, RZ, -R3 ;  /* 0x000000ffff047224 */ /* 0x000fe200078e0a03 */
[-C--:B------:R-:W-:Y:S03]  /*4cb0*/  SHF.R.U32.HI R6, RZ, R69.reuse, R6 ;  /* 0x00000045ff067219 */ /* 0x080fe60000011606 */
[----:B------:R-:W-:Y:S01]  /*4cc0*/  IMAD R77, R74, R4, R77 ;  /* 0x000000044a4d7224 */ /* 0x000fe200078e024d */
[----:B------:R-:W-:Y:S05]  /*4cd0*/  SEL R15, R5, R6, !P2 ;  /* 0x00000006050f7207 */ /* 0x000fea0005000000 */
[----:B------:R-:W-:Y:S02]  /*4ce0*/  IMAD.MOV R6, RZ, RZ, -R15 ;  /* 0x000000ffff067224 */ /* 0x000fe400078e0a0f */
[C---:B------:R-:W-:Y:S04]  /*4cf0*/  @!P0 IMAD.HI.U32 R2, R3.reuse, R68, RZ ;  /* 0x0000004403028227 */ /* 0x040fe800078e00ff */
[----:B------:R-:W-:Y:S01]  /*4d00*/  IMAD R6, R72, R6, R5 ;  /* 0x0000000648067224 */ /* 0x000fe200078e0205 */
[----:B------:R-:W-:Y:S04]  /*4d10*/  @!P0 SHF.R.U32.HI R2, RZ, R69, R2 ;  /* 0x00000045ff028219 */ /* 0x000fe80000011602 */
[----:B------:R-:W-:Y:S02]  /*4d20*/  @!P0 SEL R0, R3, R2, !P2 ;  /* 0x0000000203008207 */ /* 0x000fe40005000000 */
[----:B------:R-:W-:Y:S02]  /*4d30*/  IADD3 R2, PT, PT, -R5, RZ, RZ ;  /* 0x000000ff05027210 */ /* 0x000fe40007ffe1ff */
[----:B------:R-:W-:Y:S01]  /*4d40*/  @!P0 IADD3 R8, PT, PT, R15, -R0, RZ ;  /* 0x800000000f088210 */ /* 0x000fe20007ffe0ff */
[----:B------:R-:W-:Y:S02]  /*4d50*/  @!P0 IMAD R0, R7, R6, R0 ;  /* 0x0000000607008224 */ /* 0x000fe400078e0200 */
[----:B------:R-:W-:Y:S02]  /*4d60*/  IMAD R75, R70, R2, R75 ;  /* 0x00000002464b7224 */ /* 0x000fe400078e024b */
[----:B------:R-:W-:Y:S02]  /*4d70*/  @!P0 IMAD R5, R8, R72, R3 ;  /* 0x0000004808058224 */ /* 0x000fe400078e0203 */
[----:B------:R-:W-:Y:S04]  /*4d80*/  @!P0 IMAD.MOV.U32 R3, RZ, RZ, R0 ;  /* 0x000000ffff038224 */ /* 0x000fe800078e0000 */
[----:B------:R-:W-:Y:S02]  /*4d90*/  IMAD R77, R3, R74, R77 ;  /* 0x0000004a034d7224 */ /* 0x000fe400078e024d */
[----:B------:R-:W-:Y:S07]  /*4da0*/  IMAD R75, R5, R70, R75 ;  /* 0x00000046054b7224 */ /* 0x000fee00078e024b */
.L_x_81:
[----:B-1----:R-:W-:Y:S01]  /*4db0*/  @!P1 ISETP.NE.AND P0, PT, R10, 0x1, PT ;  /* 0x000000010a00980c */ /* 0x002fe20003f05270 */
[----:B------:R-:W-:Y:S01]  /*4dc0*/  @!P1 IMAD.HI.U32 R0, R77, R12, RZ ;  /* 0x0000000c4d009227 */ /* 0x000fe200078e00ff */
[----:B------:R-:W-:Y:S01]  /*4dd0*/  @!P1 ISETP.NE.AND P2, PT, R9, 0x1, PT ;  /* 0x000000010900980c */ /* 0x000fe20003f45270 */
[----:B------:R-:W-:Y:S01]  /*4de0*/  ULOP3.LUT UP0, URZ, UR48, 0x1b0, URZ, 0xc0, !UPT ;  /* 0x000001b030ff7892 */ /* 0x000fe2000f80c0ff */
[----:B------:R-:W-:Y:S01]  /*4df0*/  R2UR UR42, R21 ;  /* 0x00000000152a72ca */ /* 0x000fe200000e0000 */
[----:B------:R-:W-:Y:S01]  /*4e00*/  @!P1 IMAD.HI.U32 R3, R75, R11, RZ ;  /* 0x0000000b4b039227 */ /* 0x000fe200078e00ff */
[----:B------:R-:W-:Y:S02]  /*4e10*/  @!P1 SHF.R.U32.HI R0, RZ, R13, R0 ;  /* 0x0000000dff009219 */ /* 0x000fe40000011600 */
[----:B------:R-:W-:Y:S01]  /*4e20*/  R2UR UR41, R20 ;  /* 0x00000000142972ca */ /* 0x000fe200000e0000 */
[----:B------:R-:W-:Y:S01]  /*4e30*/  VIADD R195, R195, 0x1 ;  /* 0x00000001c3c37836 */ /* 0x000fe20000000000 */
[----:B------:R-:W-:Y:S02]  /*4e40*/  @!P1 SHF.R.U32.HI R2, RZ, R14, R3 ;  /* 0x0000000eff029219 */ /* 0x000fe40000011603 */
[----:B------:R-:W-:Y:S02]  /*4e50*/  @!P1 SEL R3, R77, R0, !P2 ;  /* 0x000000004d039207 */ /* 0x000fe40005000000 */
[----:B------:R-:W-:Y:S02]  /*4e60*/  @!P1 SEL R2, R75, R2, !P0 ;  /* 0x000000024b029207 */ /* 0x000fe40004000000 */
[----:B------:R-:W-:Y:S01]  /*4e70*/  @P4 SHF.R.U32.HI R179, RZ, 0x10, R17 ;  /* 0x00000010ffb34819 */ /* 0x000fe20000011611 */
[----:B------:R-:W-:Y:S02]  /*4e80*/  USHF.L.U32 UR42, UR42, 0x7, URZ ;  /* 0x000000072a2a7899 */ /* 0x000fe400080006ff */
[----:B------:R-:W-:Y:S02]  /*4e90*/  @!P1 IMAD.IADD R0, R2, 0x1, -R3 ;  /* 0x0000000102009824 */ /* 0x000fe400078e0a03 */
[----:B------:R-:W-:Y:S01]  /*4ea0*/  @!P1 IMAD.IADD R2, R3, 0x1, -R2 ;  /* 0x0000000103029824 */ /* 0x000fe200078e0a02 */
[----:B------:R-:W-:Y:S01]  /*4eb0*/  USHF.L.U32 UR41, UR41, 0x7, URZ ;  /* 0x0000000729297899 */ /* 0x000fe200080006ff */
[----:B------:R-:W-:Y:S02]  /*4ec0*/  @!P1 IMAD R77, R0, R9, R77 ;  /* 0x00000009004d9224 */ /* 0x000fe400078e024d */
[----:B------:R-:W-:Y:S01]  /*4ed0*/  @!P1 IMAD R75, R2, R10, R75 ;  /* 0x0000000a024b9224 */ /* 0x000fe200078e024b */
[----:B------:R-:W-:Y:S08]  /*4ee0*/  BRA.U !UP0, `(.L_x_82) ;  /* 0x0000000108407547 */ /* 0x000ff0000b800000 */
[----:B------:R-:W1:Y:S01]  /*4ef0*/  LDCU.64 UR8, c[0x4][0x80] ;  /* 0x01001000ff0877ac */ /* 0x000e620008000a00 */
[----:B------:R-:W-:Y:S01]  /*4f00*/  MOV R3, 0x0 ;  /* 0x0000000000037802 */ /* 0x000fe20000000f00 */
[----:B------:R-:W-:Y:S02]  /*4f10*/  HFMA2 R12, -RZ, RZ, 0, 5.9604644775390625e-08 ;  /* 0x00000001ff0c7431 */ /* 0x000fe400000001ff */
[----:B------:R-:W-:Y:S02]  /*4f20*/  IMAD.MOV.U32 R8, RZ, RZ, 0x70 ;  /* 0x00000070ff087424 */ /* 0x000fe400078e00ff */
[----:B------:R-:W-:Y:S01]  /*4f30*/  IMAD.MOV.U32 R13, RZ, RZ, RZ ;  /* 0x000000ffff0d7224 */ /* 0x000fe200078e00ff */
[----:B------:R-:W2:Y:S01]  /*4f40*/  LDCU.64 UR6, c[0x4][0x88] ;  /* 0x01001100ff0677ac */ /* 0x000ea20008000a00 */
[----:B------:R-:W3:Y:S01]  /*4f50*/  LDC.64 R2, c[0x4][R3] ;  /* 0x0100000003027b82 */ /* 0x000ee20000000a00 */
[----:B------:R-:W4:Y:S01]  /*4f60*/  LDCU.64 UR4, c[0x4][0x8] ;  /* 0x01000100ff0477ac */ /* 0x000f220008000a00 */
[----:B-1----:R-:W-:Y:S01]  /*4f70*/  MOV R5, UR9 ;  /* 0x0000000900057c02 */ /* 0x002fe20008000f00 */
[----:B------:R-:W-:Y:S01]  /*4f80*/  IMAD.U32 R4, RZ, RZ, UR8 ;  /* 0x00000008ff047e24 */ /* 0x000fe2000f8e00ff */
[----:B--2---:R-:W-:Y:S01]  /*4f90*/  MOV R7, UR7 ;  /* 0x0000000700077c02 */ /* 0x004fe20008000f00 */
[----:B------:R-:W-:Y:S01]  /*4fa0*/  IMAD.U32 R6, RZ, RZ, UR6 ;  /* 0x00000006ff067e24 */ /* 0x000fe2000f8e00ff */
[----:B----4-:R-:W-:Y:S01]  /*4fb0*/  MOV R11, UR5 ;  /* 0x00000005000b7c02 */ /* 0x010fe20008000f00 */
[----:B------:R-:W-:Y:S02]  /*4fc0*/  IMAD.U32 R10, RZ, RZ, UR4 ;  /* 0x00000004ff0a7e24 */ /* 0x000fe4000f8e00ff */
[----:B------:R-:W-:Y:S07]  /*4fd0*/  LEPC R20, `(.L_x_82) ;  /* 0x000000001014794e */ /* 0x000fee0000000000 */
[----:B---3-5:R-:W-:Y:S05]  /*4fe0*/  CALL.ABS.NOINC R2 ;  /* 0x0000000002007343 */ /* 0x028fea0003c00000 */
.L_x_82:
[----:B------:R-:W-:Y:S01]  /*4ff0*/  LOP3.LUT P0, RZ, R192, 0x1b0, RZ, 0xc0, !PT ;  /* 0x000001b0c0ff7812 */ /* 0x000fe2000780c0ff */
[----:B------:R-:W-:Y:S11]  /*5000*/  BSSY.RECONVERGENT B6, `(.L_x_83) ;  /* 0x0000013000067945 */ /* 0x000ff60003800200 */
[----:B------:R-:W-:Y:S01]  /*5010*/  @!UPT UIADD3 URZ, UPT, UPT, URZ, URZ, URZ ;  /* 0x000000fffffff290 */ /* 0x000fe2000fffe0ff */
[----:B------:R-:W-:Y:S05]  /*5020*/  @!P0 BRA `(.L_x_84) ;  /* 0x0000000000408947 */ /* 0x000fea0003800000 */
        /* <DEDUP_REMOVED lines=16> */
.L_x_84:
[----:B------:R-:W-:Y:S05]  /*5130*/  BSYNC.RECONVERGENT B6 ;  /* 0x0000000000067941 */ /* 0x000fea0003800200 */
.L_x_83:
[----:B------:R-:W-:Y:S01]  /*5140*/  ISETP.NE.U32.AND P4, PT, R166, RZ, PT ;  /* 0x000000ffa600720c */ /* 0x000fe20003f85070 */
[----:B------:R-:W-:Y:S01]  /*5150*/  UISETP.NE.AND UP2, UPT, UR50, URZ, UPT ;  /* 0x000000ff3200728c */ /* 0x000fe2000bf45270 */
[----:B------:R-:W-:Y:S01]  /*5160*/  ISETP.NE.U32.AND P2, PT, RZ, UR38, PT ;  /* 0x00000026ff007c0c */ /* 0x000fe2000bf45070 */
[----:B------:R-:W-:Y:S01]  /*5170*/  UISETP.NE.U32.AND UP1, UPT, UR44, URZ, UPT ;  /* 0x000000ff2c00728c */ /* 0x000fe2000bf25070 */
[----:B------:R-:W-:Y:S01]  /*5180*/  ISETP.NE.AND.EX P4, PT, R167, RZ, PT, P4 ;  /* 0x000000ffa700720c */ /* 0x000fe20003f85340 */
[----:B------:R-:W-:Y:S01]  /*5190*/  UPLOP3.LUT UP0, UPT, UPT, UPT, UPT, 0x40, 0x4 ;  /* 0x000000000004789c */ /* 0x000fe20003f0e870 */
[----:B------:R-:W-:Y:S01]  /*51a0*/  ISETP.NE.AND.EX P2, PT, RZ, UR39, PT, P2 ;  /* 0x00000027ff007c0c */ /* 0x000fe2000bf45320 */
[----:B------:R-:W-:Y:S01]  /*51b0*/  UISETP.NE.AND.EX UP1, UPT, UR45, URZ, UPT, UP1 ;  /* 0x000000ff2d00728c */ /* 0x000fe2000bf25310 */
[----:B------:R-:W-:Y:S04]  /*51c0*/  PLOP3.LUT P1, PT, PT, PT, UP2, 0x80, 0x8 ;  /* 0x000000000008781c */ /* 0x000fe80003f2f028 */
[----:B------:R-:W-:Y:S06]  /*51d0*/  @UP2 UPLOP3.LUT UP0, UPT, UPT, UPT, UP1, 0x80, 0x8 ;  /* 0x000000000008289c */ /* 0x000fec0003f0f010 */
[----:B------:R-:W-:Y:S01]  /*51e0*/  PLOP3.LUT P0, PT, PT, PT, UP0, 0x80, 0x8 ;  /* 0x000000000008781c */ /* 0x000fe20003f0f008 */
[----:B------:R-:W-:Y:S01]  /*51f0*/  @!UPT UIADD3 URZ, UPT, UPT, URZ, URZ, URZ ;  /* 0x000000fffffff290 */ /* 0x000fe2000fffe0ff */
[----:B------:R-:W-:Y:S11]  /*5200*/  BRA.U !UP1, `(.L_x_85) ;  /* 0x0000000109387547 */ /* 0x000ff6000b800000 */
[----:B------:R-:W-:Y:S01]  /*5210*/  UISETP.NE.U32.AND UP0, UPT, UR38, URZ, UPT ;  /* 0x000000ff2600728c */ /* 0x000fe2000bf05070 */
[----:B------:R-:W-:Y:S02]  /*5220*/  HFMA2 R0, -RZ, RZ, 0, 5.9604644775390625e-08 ;  /* 0x00000001ff007431 */ /* 0x000fe400000001ff */
[----:B------:R-:W-:Y:S01]  /*5230*/  IMAD.MOV.U32 R171, RZ, RZ, 0x1 ;  /* 0x00000001ffab7424 */ /* 0x000fe200078e00ff */
[----:B------:R-:W-:Y:S06]  /*5240*/  UISETP.NE.AND.EX UP0, UPT, UR39, URZ, UPT, UP0 ;  /* 0x000000ff2700728c */ /* 0x000fec000bf05300 */
[----:B------:R-:W-:Y:S05]  /*5250*/  PLOP3.LUT P3, PT, PT, PT, UP0, 0x80, 0x8 ;  /* 0x000000000008781c */ /* 0x000fea0003f6f008 */
[----:B------:R-:W1:Y:S01]  /*5260*/  @UP0 LDCU.64 UR6, c[0x0][0x888] ;  /* 0x00011100ff0607ac */ /* 0x000e620008000a00 */
[----:B------:R-:W-:Y:S07]  /*5270*/  @UP0 UIMAD UR4, UR36, UR44, URZ ;  /* 0x0000002c240402a4 */ /* 0x000fee000f8e02ff */
[----:B------:R-:W-:Y:S01]  /*5280*/  @!P3 PRMT R171, R0, 0x7610, R171 ;  /* 0x0000761000abb816 */ /* 0x000fe200000000ab */
[----:B-1----:R-:W-:Y:S03]  /*5290*/  @UP0 UIMAD.WIDE UR6, UR4, 0x4, UR6 ;  /* 0x00000004040608a5 */ /* 0x002fe6000f8e0206 */
[----:B------:R-:W1:Y:S03]  /*52a0*/  @!UP0 LDCU UR4, c[0x0][0x880] ;  /* 0x00011000ff0487ac */ /* 0x000e660008000800 */
[----:B------:R-:W-:Y:S01]  /*52b0*/  IMAD.U32 R2, RZ, RZ, UR6 ;  /* 0x00000006ff027e24 */ /* 0x000fe2000f8e00ff */
[----:B------:R-:W-:Y:S05]  /*52c0*/  MOV R3, UR7 ;  /* 0x0000000700037c02 */ /* 0x000fea0008000f00 */
[----:B-----5:R2:W5:Y:S02]  /*52d0*/  @P3 LDG.E R81, desc[UR46][R2.64] ;  /* 0x0000002e02513981 */ /* 0x020564000c1e1900 */
[----:B-12---:R-:W-:Y:S02]  /*52e0*/  @!P3 IMAD.U32 R81, RZ, RZ, UR4 ;  /* 0x00000004ff51be24 */ /* 0x006fe4000f8e00ff */
.L_x_85:
[----:B------:R-:W-:Y:S05]  /*52f0*/  @!P4 BRA `(.L_x_86) ;  /* 0x000000000020c947 */ /* 0x000fea0003800000 */
[----:B------:R-:W-:Y:S04]  /*5300*/  ISETP.NE.U32.AND P3, PT, R164, RZ, PT ;  /* 0x000000ffa400720c */ /* 0x000fe80003f65070 */
[----:B------:R-:W-:Y:S11]  /*5310*/  ISETP.NE.AND.EX P3, PT, R165, RZ, PT, P3 ;  /* 0x000000ffa500720c */ /* 0x000ff60003f65330 */
[----:B------:R-:W-:Y:S02]  /*5320*/  @!UPT UIADD3 URZ, UPT, UPT, URZ, URZ, URZ ;  /* 0x000000fffffff290 */ /* 0x000fe4000fffe0ff */
[----:B------:R-:W1:Y:S01]  /*5330*/  @P3 LDC.64 R2, c[0x0][0x8a8] ;  /* 0x00022a00ff023b82 */ /* 0x000e620000000a00 */
[----:B------:R-:W-:Y:S04]  /*5340*/  @P3 IMAD R0, R166, UR36, RZ ;  /* 0x00000024a6003c24 */ /* 0x000fe8000f8e02ff */
[----:B-1----:R-:W-:Y:S05]  /*5350*/  @P3 IMAD.WIDE R2, R0, 0x4, R2 ;  /* 0x0000000400023825 */ /* 0x002fea00078e0202 */
[----:B-----5:R1:W5:Y:S02]  /*5360*/  @P3 LDG.E R78, desc[UR46][R2.64] ;  /* 0x0000002e024e3981 */ /* 0x020364000c1e1900 */
[----:B-1----:R-:W2:Y:S02]  /*5370*/  @!P3 LDC R78, c[0x0][0x8a0] ;  /* 0x00022800ff4ebb82 */ /* 0x002ea40000000800 */
.L_x_86:
[----:B-----5:R-:W-:Y:S01]  /*5380*/  FSETP.NEU.AND P4, PT, R81, RZ, PT ;  /* 0x000000ff5100720b */ /* 0x020fe20003f8d000 */
[----:B------:R-:W-:Y:S01]  /*5390*/  BSSY B1, `(.L_x_87) ;  /* 0x0000047000017945 */ /* 0x000fe20003800000 */
[----:B------:R-:W-:Y:S01]  /*53a0*/  SEL R5, RZ, 0xffffffff, P2 ;  /* 0xffffffffff057807 */ /* 0x000fe20001000000 */
[----:B------:R-:W-:Y:S01]  /*53b0*/  IMAD.MOV.U32 R208, RZ, RZ, 0x1 ;  /* 0x00000001ffd07424 */ /* 0x000fe200078e00ff */
[----:B------:R-:W-:Y:S01]  /*53c0*/  LOP3.LUT P3, RZ, R171, 0xff, RZ, 0xc0, !PT ;  /* 0x000000ffabff7812 */ /* 0x000fe2000786c0ff */
[C---:B------:R-:W-:Y:S01]  /*53d0*/  IMAD R80, R76.reuse, 0x80, R79 ;  /* 0x000000804c507824 */ /* 0x040fe200078e024f */
[----:B------:R-:W-:Y:S02]  /*53e0*/  @P1 SEL R0, RZ, 0xffffffff, P4 ;  /* 0xffffffffff001807 */ /* 0x000fe40002000000 */
[----:B------:R-:W-:Y:S02]  /*53f0*/  CS2R R162, SRZ ;  /* 0x0000000000a27805 */ /* 0x000fe4000001ff00 */
[----:B------:R-:W-:Y:S02]  /*5400*/  LEA R3, R181, UR49, 0x3 ;  /* 0x00000031b5037c11 */ /* 0x000fe4000f8e18ff */
[----:B------:R-:W-:Y:S02]  /*5410*/  CS2R R160, SRZ ;  /* 0x0000000000a07805 */ /* 0x000fe4000001ff00 */
[----:B------:R-:W-:Y:S02]  /*5420*/  @P0 SEL R0, R5, R0, !P3 ;  /* 0x0000000005000207 */ /* 0x000fe40005800000 */
[----:B------:R-:W-:Y:S02]  /*5430*/  CS2R R158, SRZ ;  /* 0x00000000009e7805 */ /* 0x000fe4000001ff00 */
[----:B------:R-:W-:Y:S02]  /*5440*/  LEA R207, R76, UR49, 0x3 ;  /* 0x000000314ccf7c11 */ /* 0x000fe4000f8e18ff */
[----:B------:R-:W-:Y:S02]  /*5450*/  CS2R R156, SRZ ;  /* 0x00000000009c7805 */ /* 0x000fe4000001ff00 */
[----:B------:R-:W-:Y:S02]  /*5460*/  @P1 LOP3.LUT R0, R0, 0x1, RZ, 0xc0, !PT ;  /* 0x0000000100001812 */ /* 0x000fe400078ec0ff */
[----:B------:R-:W-:Y:S02]  /*5470*/  CS2R R154, SRZ ;  /* 0x00000000009a7805 */ /* 0x000fe4000001ff00 */
[----:B------:R-:W-:Y:S02]  /*5480*/  SHF.L.U32 R2, R183, 0x1f, RZ ;  /* 0x0000001fb7027819 */ /* 0x000fe400000006ff */
[----:B------:R-:W-:Y:S02]  /*5490*/  CS2R R152, SRZ ;  /* 0x0000000000987805 */ /* 0x000fe4000001ff00 */
[----:B------:R-:W-:Y:S02]  /*54a0*/  ISETP.NE.U32.OR P6, PT, R0, 0x1, !P1 ;  /* 0x000000010000780c */ /* 0x000fe40004fc5470 */
[----:B------:R-:W-:Y:S02]  /*54b0*/  CS2R R150, SRZ ;  /* 0x0000000000967805 */ /* 0x000fe4000001ff00 */
[----:B------:R-:W-:Y:S02]  /*54c0*/  PLOP3.LUT P2, PT, PT, PT, UP1, 0x80, 0x8 ;  /* 0x000000000008781c */ /* 0x000fe40003f4f018 */
[----:B------:R-:W-:Y:S02]  /*54d0*/  CS2R R148, SRZ ;  /* 0x0000000000947805 */ /* 0x000fe4000001ff00 */
[----:B------:R-:W-:Y:S02]  /*54e0*/  SEL R0, RZ, 0xffffffff, P4 ;  /* 0xffffffffff007807 */ /* 0x000fe40002000000 */
[----:B------:R-:W-:Y:S03]  /*54f0*/  P2R R184, PR, RZ, 0x40 ;  /* 0x00000040ffb87803 */ /* 0x000fe60000000000 */
[----:B------:R-:W-:Y:S04]  /*5500*/  @P6 SHF.L.U32 R4, R180, 0x1f, RZ ;  /* 0x0000001fb4046819 */ /* 0x000fe800000006ff */
[----:B------:R-:W-:Y:S01]  /*5510*/  @P2 SEL R0, R5, R0, !P3 ;  /* 0x0000000005002207 */ /* 0x000fe20005800000 */
[----:B------:R-:W1:Y:S03]  /*5520*/  @P6 SYNCS.PHASECHK.TRANS64.TRYWAIT P1, [R3+URZ+0x50], R4 ;  /* 0x00005004030065a7 */ /* 0x000e6600080211ff */
[----:B------:R-:W-:Y:S04]  /*5530*/  LOP3.LUT R0, R0, 0x1, RZ, 0xc0, !PT ;  /* 0x0000000100007812 */ /* 0x000fe800078ec0ff */
[----:B------:R-:W-:Y:S04]  /*5540*/  ISETP.NE.U32.AND P5, PT, R0, 0x1, PT ;  /* 0x000000010000780c */ /* 0x000fe80003fa5070 */
[----:B------:R-:W-:Y:S01]  /*5550*/  P2R R209, PR, RZ, 0x20 ;  /* 0x00000020ffd17803 */ /* 0x000fe20000000000 */
[----:B------:R3:W4:Y:S01]  /*5560*/  SYNCS.PHASECHK.TRANS64.TRYWAIT P0, [R207+URZ+0xa0], R2 ;  /* 0x0000a002cf0075a7 */ /* 0x00072200080011ff */
[----:B-1----:R-:W-:Y:S01]  /*5570*/  @P6 SEL R208, RZ, 0x1, !P1 ;  /* 0x00000001ffd06807 */ /* 0x002fe20004800000 */
[----:B---3--:R-:W-:Y:S06]  /*5580*/  @!P6 BRA `(.L_x_88) ;  /* 0x00000000009ce947 */ /* 0x008fec0003800000 */
[----:B------:R-:W-:Y:S01]  /*5590*/  @P5 IMAD R6, R181, 0x2000, R190 ;  /* 0x00002000b5065824 */ /* 0x000fe200078e02be */
[----:B------:R-:W-:Y:S01]  /*55a0*/  ISETP.NE.AND P1, PT, R208, RZ, PT ;  /* 0x000000ffd000720c */ /* 0x000fe20003f25270 */
[----:B------:R-:W-:Y:S01]  /*55b0*/  BSSY B0, `(.L_x_89) ;  /* 0x0000010000007945 */ /* 0x000fe20003800000 */
[----:B------:R-:W-:Y:S01]  /*55c0*/  CS2R R150, SRZ ;  /* 0x0000000000967805 */ /* 0x000fe2000001ff00 */
[--C-:B------:R-:W-:Y:S01]  /*55d0*/  @P5 IMAD R7, R191, -0x10, R6.reuse ;  /* 0xfffffff0bf075824 */ /* 0x100fe200078e0206 */
[----:B------:R-:W-:Y:S01]  /*55e0*/  CS2R R148, SRZ ;  /* 0x0000000000947805 */ /* 0x000fe2000001ff00 */
[----:B------:R-:W-:Y:S01]  /*55f0*/  @P5 IMAD R5, R189, -0x10, R6 ;  /* 0xfffffff0bd055824 */ /* 0x000fe200078e0206 */
[----:B------:R-:W-:Y:S01]  /*5600*/  CS2R R158, SRZ ;  /* 0x00000000009e7805 */ /* 0x000fe2000001ff00 */
[----:B------:R-:W-:Y:S01]  /*5610*/  @P5 IMAD R4, R188, 0x10, R7 ;  /* 0x00000010bc045824 */ /* 0x000fe200078e0207 */
[----:B------:R-:W-:Y:S02]  /*5620*/  CS2R R156, SRZ ;  /* 0x00000000009c7805 */ /* 0x000fe4000001ff00 */
[----:B------:R-:W-:Y:S02]  /*5630*/  CS2R R154, SRZ ;  /* 0x00000000009a7805 */ /* 0x000fe4000001ff00 */
[----:B------:R-:W-:Y:S02]  /*5640*/  CS2R R152, SRZ ;  /* 0x0000000000987805 */ /* 0x000fe4000001ff00 */
[----:B------:R-:W-:Y:S02]  /*5650*/  CS2R R162, SRZ ;  /* 0x0000000000a27805 */ /* 0x000fe4000001ff00 */
[----:B------:R-:W-:Y:S01]  /*5660*/  CS2R R160, SRZ ;  /* 0x0000000000a07805 */ /* 0x000fe2000001ff00 */
[----:B------:R-:W-:Y:S06]  /*5670*/  @P1 BRA `(.L_x_90) ;  /* 0x00000000000c1947 */ /* 0x000fec0003800000 */
[----:B------:R-:W-:Y:S04]  /*5680*/  SHF.L.U32 R0, R180, 0x1f, RZ ;  /* 0x0000001fb4007819 */ /* 0x000fe800000006ff */
[----:B------:R-:W1:Y:S02]  /*5690*/  SYNCS.PHASECHK.TRANS64.TRYWAIT P1, [R3+URZ+0x50], R0 ;  /* 0x00005000030075a7 */ /* 0x000e6400080211ff */
[----:B-1----:R-:W-:Y:S05]  /*56a0*/  @!P1 BRA `(.L_x_91) ;  /* 0x0000003400389947 */ /* 0x002fea0003800000 */
.L_x_90:
[----:B------:R-:W-:Y:S05]  /*56b0*/  BSYNC B0 ;  /* 0x0000000000007941 */ /* 0x000fea0003800000 */
.L_x_89:
[----:B------:R-:W-:Y:S01]  /*56c0*/  ISETP.NE.AND P1, PT, R209, RZ, PT ;  /* 0x000000ffd100720c */ /* 0x000fe20003f25270 */
[----:B-1----:R-:W-:Y:S02]  /*56d0*/  VIADD R3, R3, 0x60 ;  /* 0x0000006003037836 */ /* 0x002fe40000000000 */
[----:B------:R-:W-:Y:S02]  /*56e0*/  IMAD.U32 R0, RZ, RZ, UR37 ;  /* 0x00000025ff007e24 */ /* 0x000fe4000f8e00ff */
[----:B------:R-:W-:Y:S03]  /*56f0*/  VIADD R181, R181, 0x1 ;  /* 0x00000001b5b57836 */ /* 0x000fe60000000000 */
[----:B------:R-:W-:Y:S05]  /*5700*/  PRMT R0, R0, 0x654, R3 ;  /* 0x0000065400007816 */ /* 0x000fea0000000003 */
[----:B------:R1:W3:Y:S04]  /*5710*/  @P1 LDS.128 R148, [R6] ;  /* 0x0000000006941984 */ /* 0x0002e80000000c00 */
[----:B------:R1:W1:Y:S04]  /*5720*/  @P1 LDS.128 R156, [R5+0x20] ;  /* 0x00002000059c1984 */ /* 0x0002680000000c00 */
[----:B------:R1:W1:Y:S04]  /*5730*/  @P1 LDS.128 R152, [R7+0x10] ;  /* 0x0000100007981984 */ /* 0x0002680000000c00 */
[----:B------:R1:W1:Y:S01]  /*5740*/  @P1 LDS.128 R160, [R4+0x10] ;  /* 0x0000100004a01984 */ /* 0x0002620000000c00 */
[C---:B------:R-:W-:Y:S01]  /*5750*/  ISETP.NE.AND P1, PT, R181.reuse, 0x2, PT ;  /* 0x00000002b500780c */ /* 0x040fe20003f25270 */
[----:B------:R-:W-:Y:S01]  /*5760*/  @!PT LDS RZ, [RZ] ;  /* 0x00000000fffff984 */ /* 0x000fe20000000800 */
[----:B------:R-:W-:Y:S01]  /*5770*/  @!PT LDS RZ, [RZ] ;  /* 0x00000000fffff984 */ /* 0x000fe20000000800 */
[----:B------:R-:W-:Y:S01]  /*5780*/  @!PT LDS RZ, [RZ] ;  /* 0x00000000fffff984 */ /* 0x000fe20000000800 */
[----:B------:R-:W-:Y:S01]  /*5790*/  @!PT LDS RZ, [RZ] ;  /* 0x00000000fffff984 */ /* 0x000fe20000000800 */
[----:B------:R5:W-:Y:S06]  /*57a0*/  MEMBAR.ALL.CTA ;  /* 0x0000000000007992 */ /* 0x000bec0000008000 */
[----:B-----5:R-:W5:Y:S01]  /*57b0*/  FENCE.VIEW.ASYNC.S ;  /* 0x00000000000073c6 */ /* 0x020f620000000000 */
[----:B------:R-:W-:Y:S02]  /*57c0*/  SEL R3, RZ, 0x1, P1 ;  /* 0x00000001ff037807 */ /* 0x000fe40000800000 */
[----:B------:R-:W-:Y:S02]  /*57d0*/  SEL R181, R181, RZ, P1 ;  /* 0x000000ffb5b57207 */ /* 0x000fe40000800000 */
[----:B------:R-:W-:Y:S01]  /*57e0*/  LOP3.LUT R180, R180, R3, RZ, 0x3c, !PT ;  /* 0x00000003b4b47212 */ /* 0x000fe200078e3cff */
[----:B-----5:R1:W-:Y:S06]  /*57f0*/  SYNCS.ARRIVE.TRANS64.RED.A1T0 RZ, [R0+URZ], RZ ;  /* 0x000000ff00ff79a7 */ /* 0x0203ec00081004ff */
.L_x_88:
[----:B------:R-:W-:Y:S05]  /*5800*/  BSYNC B1 ;  /* 0x0000000000017941 */ /* 0x000fea0003800000 */
.L_x_87:
[----:B-1----:R-:W-:Y:S04]  /*5810*/  SHF.R.U32.HI R0, RZ, 0x15, R80 ;  /* 0x00000015ff007819 */ /* 0x002fe80000011650 */
[----:B------:R-:W-:Y:S01]  /*5820*/  LOP3.LUT P1, RZ, R0, 0x3, R173, 0x48, !PT ;  /* 0x0000000300ff7812 */ /* 0x000fe200078248ad */
[----:B------:R-:W-:Y:S01]  /*5830*/  @!UPT UIADD3 URZ, UPT, UPT, URZ, URZ, URZ ;  /* 0x000000fffffff290 */ /* 0x000fe2000fffe0ff */
[----:B----4-:R-:W-:Y:S11]  /*5840*/  @P0 BRA `(.L_x_92) ;  /* 0x0000000000080947 */ /* 0x010ff60003800000 */
[----:B------:R-:W1:Y:S02]  /*5850*/  SYNCS.PHASECHK.TRANS64.TRYWAIT P0, [R207+URZ+0xa0], R2 ;  /* 0x0000a002cf0075a7 */ /* 0x000e6400080011ff */
[----:B-1----:R-:W-:Y:S05]  /*5860*/  @!P0 BRA `(.L_x_93) ;  /* 0x0000003000dc8947 */ /* 0x002fea0003800000 */
.L_x_92:
[----:B------:R-:W-:Y:S04]  /*5870*/  BSSY.RECONVERGENT B6, `(.L_x_94) ;  /* 0x0000012000067945 */ /* 0x000fe80003800200 */
[----:B------:R-:W-:Y:S05]  /*5880*/  @!P1 BRA `(.L_x_95) ;  /* 0x0000000000409947 */ /* 0x000fea0003800000 */
[----:B------:R-:W4:Y:S01]  /*5890*/  LDCU.64 UR8, c[0x4][0x70] ;  /* 0x01000e00ff0877ac */ /* 0x000f220008000a00 */
[----:B------:R-:W-:Y:S01]  /*58a0*/  MOV R3, 0x0 ;  /* 0x0000000000037802 */ /* 0x000fe20000000f00 */
[----:B------:R-:W-:Y:S02]  /*58b0*/  HFMA2 R12, -RZ, RZ, 0, 5.9604644775390625e-08 ;  /* 0x00000001ff0c7431 */ /* 0x000fe400000001ff */
[----:B------:R-:W-:Y:S02]  /*58c0*/  IMAD.MOV.U32 R8, RZ, RZ, 0x192 ;  /* 0x00000192ff087424 */ /* 0x000fe400078e00ff */
[----:B------:R-:W-:Y:S01]  /*58d0*/  IMAD.MOV.U32 R13, RZ, RZ, RZ ;  /* 0x000000ffff0d7224 */ /* 0x000fe200078e00ff */
[----:B------:R-:W5:Y:S01]  /*58e0*/  LDCU.64 UR6, c[0x4][0x78] ;  /* 0x01000f00ff0677ac */ /* 0x000f620008000a00 */
[----:B-1----:R-:W1:Y:S01]  /*58f0*/  LDC.64 R2, c[0x4][R3] ;  /* 0x0100000003027b82 */ /* 0x002e620000000a00 */
[----:B------:R-:W2:Y:S01]  /*5900*/  LDCU.64 UR4, c[0x4][0x10] ;  /* 0x01000200ff0477ac */ /* 0x000ea20008000a00 */
[----:B----4-:R-:W-:Y:S01]  /*5910*/  MOV R5, UR9 ;  /* 0x0000000900057c02 */ /* 0x010fe20008000f00 */
[----:B------:R-:W-:Y:S01]  /*5920*/  IMAD.U32 R4, RZ, RZ, UR8 ;  /* 0x00000008ff047e24 */ /* 0x000fe2000f8e00ff */
[----:B-----5:R-:W-:Y:S01]  /*5930*/  MOV R7, UR7 ;  /* 0x0000000700077c02 */ /* 0x020fe20008000f00 */
[----:B------:R-:W-:Y:S01]  /*5940*/  IMAD.U32 R6, RZ, RZ, UR6 ;  /* 0x00000006ff067e24 */ /* 0x000fe2000f8e00ff */
[----:B--2---:R-:W-:Y:S01]  /*5950*/  MOV R11, UR5 ;  /* 0x00000005000b7c02 */ /* 0x004fe20008000f00 */
[----:B------:R-:W-:Y:S02]  /*5960*/  IMAD.U32 R10, RZ, RZ, UR4 ;  /* 0x00000004ff0a7e24 */ /* 0x000fe4000f8e00ff */
[----:B------:R-:W-:Y:S07]  /*5970*/  LEPC R20, `(.L_x_95) ;  /* 0x000000001014794e */ /* 0x000fee0000000000 */
[----:B-1-3--:R-:W-:Y:S05]  /*5980*/  CALL.ABS.NOINC R2 ;  /* 0x0000000002007343 */ /* 0x00afea0003c00000 */
.L_x_95:
[----:B------:R-:W-:Y:S05]  /*5990*/  BSYNC.RECONVERGENT B6 ;  /* 0x0000000000067941 */ /* 0x000fea0003800200 */
.L_x_94:
[-C--:B---3--:R-:W-:Y:S01]  /*59a0*/  F2FP.F16.E4M3.UNPACK_B R83, R148.reuse ;  /* 0x00000094ff53723e */ /* 0x088fe200020006ff */
[----:B------:R-:W-:Y:S05]  /*59b0*/  WARPSYNC.ALL ;  /* 0x0000000000007948 */ /* 0x000fea0003800000 */
[----:B------:R-:W-:Y:S01]  /*59c0*/  R2UR UR4, R80 ;  /* 0x00000000500472ca */ /* 0x000fe200000e0000 */
[--C-:B------:R-:W-:Y:S01]  /*59d0*/  HADD2.F32 R82, -RZ, R83.reuse.H0_H0 ;  /* 0x20000053ff527230 */ /* 0x100fe20000004100 */
[----:B------:R-:W-:Y:S01]  /*59e0*/  F2FP.F16.E4M3.UNPACK_B R85, R148.H1 ;  /* 0x00000094ff55723e */ /* 0x000fe200030006ff */
[----:B------:R-:W-:Y:S01]  /*59f0*/  HADD2.F32 R83, -RZ, R83.H1_H1 ;  /* 0x30000053ff537230 */ /* 0x000fe20000004100 */
[-C--:B------:R-:W-:Y:S01]  /*5a00*/  F2FP.F16.E4M3.UNPACK_B R87, R149.reuse ;  /* 0x00000095ff57723e */ /* 0x080fe200020006ff */
[----:B------:R-:W-:Y:S01]  /*5a10*/  BSSY.RECONVERGENT B0, `(.L_x_96) ;  /* 0x000011d000007945 */ /* 0x000fe20003800200 */
[----:B------:R-:W-:Y:S01]  /*5a20*/  F2FP.F16.E4M3.UNPACK_B R89, R149.H1 ;  /* 0x00000095ff59723e */ /* 0x000fe200030006ff */
[----:B------:R-:W-:Y:S01]  /*5a30*/  HADD2.F32 R84, -RZ, R85.H0_H0 ;  /* 0x20000055ff547230 */ /* 0x000fe20000004100 */
[-C--:B------:R-:W-:Y:S01]  /*5a40*/  F2FP.F16.E4M3.UNPACK_B R91, R150.reuse ;  /* 0x00000096ff5b723e */ /* 0x080fe200020006ff */
[----:B------:R-:W-:Y:S01]  /*5a50*/  HADD2.F32 R88, -RZ, R87.H1_H1 ;  /* 0x30000057ff587230 */ /* 0x000fe20000004100 */
[----:B------:R-:W-:Y:S01]  /*5a60*/  F2FP.F16.E4M3.UNPACK_B R93, R150.H1 ;  /* 0x00000096ff5d723e */ /* 0x000fe200030006ff */
[----:B------:R-:W-:Y:S01]  /*5a70*/  HADD2.F32 R86, -RZ, R85.H1_H1 ;  /* 0x30000055ff567230 */ /* 0x000fe20000004100 */
[-C--:B------:R-:W-:Y:S01]  /*5a80*/  F2FP.F16.E4M3.UNPACK_B R95, R151.reuse ;  /* 0x00000097ff5f723e */ /* 0x080fe200020006ff */
[----:B------:R-:W2:Y:S01]  /*5a90*/  LDTM.x64 R4, tmem[UR4] ;  /* 0x00000004000479ee */ /* 0x000ea20008340000 */
[----:B------:R-:W-:Y:S01]  /*5aa0*/  F2FP.F16.E4M3.UNPACK_B R97, R151.H1 ;  /* 0x00000097ff61723e */ /* 0x000fe200030006ff */
[----:B------:R-:W-:Y:S01]  /*5ab0*/  HADD2.F32 R85, -RZ, R87.H0_H0 ;  /* 0x20000057ff557230 */ /* 0x000fe20000004100 */
[-C--:B------:R-:W-:Y:S01]  /*5ac0*/  F2FP.F16.E4M3.UNPACK_B R99, R152.reuse ;  /* 0x00000098ff63723e */ /* 0x080fe200020006ff */
[----:B------:R-:W-:Y:S01]  /*5ad0*/  HADD2.F32 R87, -RZ, R89.H0_H0 ;  /* 0x20000059ff577230 */ /* 0x000fe20000004100 */
[----:B------:R-:W-:Y:S01]  /*5ae0*/  F2FP.F16.E4M3.UNPACK_B R101, R152.H1 ;  /* 0x00000098ff65723e */ /* 0x000fe200030006ff */
[----:B------:R-:W-:Y:S01]  /*5af0*/  HADD2.F32 R92, -RZ, R91.H1_H1 ;  /* 0x3000005bff5c7230 */ /* 0x000fe20000004100 */
[----:B------:R-:W-:Y:S01]  /*5b00*/  ISETP.NE.AND P6, PT, R184, RZ, PT ;  /* 0x000000ffb800720c */ /* 0x000fe20003fc5270 */
[----:B------:R-:W-:Y:S01]  /*5b10*/  HADD2.F32 R96, -RZ, R95.H1_H1 ;  /* 0x3000005fff607230 */ /* 0x000fe20000004100 */
[----:B------:R-:W-:Y:S01]  /*5b20*/  SHF.L.U32 R211, R176, 0x4, RZ ;  /* 0x00000004b0d37819 */ /* 0x000fe200000006ff */
[----:B------:R-:W-:Y:S01]  /*5b30*/  HADD2.F32 R100, -RZ, R99.H1_H1 ;  /* 0x30000063ff647230 */ /* 0x000fe20000004100 */
[----:B------:R-:W-:Y:S01]  /*5b40*/  SHF.L.U32 R219, R175, 0x4, RZ ;  /* 0x00000004afdb7819 */ /* 0x000fe200000006ff */
[----:B------:R-:W-:Y:S01]  /*5b50*/  HADD2.F32 R90, -RZ, R89.H1_H1 ;  /* 0x30000059ff5a7230 */ /* 0x000fe20000004100 */
[C---:B------:R-:W-:Y:S01]  /*5b60*/  IADD3 R204, PT, PT, R190.reuse, R211, RZ ;  /* 0x000000d3becc7210 */ /* 0x040fe20007ffe0ff */
[----:B------:R-:W-:Y:S01]  /*5b70*/  HADD2.F32 R89, -RZ, R91.H0_H0 ;  /* 0x2000005bff597230 */ /* 0x000fe20000004100 */
[----:B------:R-:W-:Y:S01]  /*5b80*/  IADD3 R206, PT, PT, R190, R219, RZ ;  /* 0x000000dbbece7210 */ /* 0x000fe20007ffe0ff */
[--C-:B------:R-:W-:Y:S01]  /*5b90*/  HADD2.F32 R91, -RZ, R93.reuse.H0_H0 ;  /* 0x2000005dff5b7230 */ /* 0x100fe20000004100 */
[----:B------:R-:W-:Y:S01]  /*5ba0*/  SHF.L.U32 R217, R188, 0x4, RZ ;  /* 0x00000004bcd97819 */ /* 0x000fe200000006ff */
[----:B------:R-:W-:Y:S01]  /*5bb0*/  HADD2.F32 R94, -RZ, R93.H1_H1 ;  /* 0x3000005dff5e7230 */ /* 0x000fe20000004100 */
[-C--:B------:R-:W-:Y:S01]  /*5bc0*/  F2FP.F16.E4M3.UNPACK_B R103, R153.reuse ;  /* 0x00000099ff67723e */ /* 0x080fe200020006ff */
[----:B------:R-:W-:Y:S01]  /*5bd0*/  HADD2.F32 R93, -RZ, R95.H0_H0 ;  /* 0x2000005fff5d7230 */ /* 0x000fe20000004100 */
[----:B------:R-:W-:Y:S01]  /*5be0*/  IADD3 R205, PT, PT, R217, R204, RZ ;  /* 0x000000ccd9cd7210 */ /* 0x000fe20007ffe0ff */
[----:B------:R-:W-:Y:S01]  /*5bf0*/  HADD2.F32 R95, -RZ, R97.H0_H0 ;  /* 0x20000061ff5f7230 */ /* 0x000fe20000004100 */
[----:B------:R-:W-:Y:S01]  /*5c00*/  F2FP.F16.E4M3.UNPACK_B R105, R153.H1 ;  /* 0x00000099ff69723e */ /* 0x000fe200030006ff */
[C---:B--2---:R-:W-:Y:S01]  /*5c10*/  FMUL R0, R78.reuse, R4 ;  /* 0x000000044e007220 */ /* 0x044fe20000400000 */
[C---:B-1----:R-:W-:Y:S01]  /*5c20*/  FMUL R2, R78.reuse, R5 ;  /* 0x000000054e027220 */ /* 0x042fe20000400000 */
[C---:B------:R-:W-:Y:S01]  /*5c30*/  FMUL R4, R78.reuse, R8 ;  /* 0x000000084e047220 */ /* 0x040fe20000400000 */
[C---:B------:R-:W-:Y:S01]  /*5c40*/  FMUL R5, R78.reuse, R9 ;  /* 0x000000094e057220 */ /* 0x040fe20000400000 */
[C---:B------:R-:W-:Y:S01]  /*5c50*/  FFMA R0, R81.reuse, R82, R0 ;  /* 0x0000005251007223 */ /* 0x040fe20000000000 */
[C---:B------:R-:W-:Y:S01]  /*5c60*/  FFMA R2, R81.reuse, R83, R2 ;  /* 0x0000005351027223 */ /* 0x040fe20000000002 */
[C---:B------:R-:W-:Y:S01]  /*5c70*/  FMUL R8, R78.reuse, R12 ;  /* 0x0000000c4e087220 */ /* 0x040fe20000400000 */
[C---:B------:R-:W-:Y:S01]  /*5c80*/  FMUL R9, R78.reuse, R13 ;  /* 0x0000000d4e097220 */ /* 0x040fe20000400000 */
[C---:B------:R-:W-:Y:S01]  /*5c90*/  FMUL R12, R78.reuse, R16 ;  /* 0x000000104e0c7220 */ /* 0x040fe20000400000 */
[C---:B------:R-:W-:Y:S01]  /*5ca0*/  FMUL R13, R78.reuse, R17 ;  /* 0x000000114e0d7220 */ /* 0x040fe20000400000 */
[C---:B------:R-:W-:Y:S01]  /*5cb0*/  FMUL R16, R78.reuse, R20 ;  /* 0x000000144e107220 */ /* 0x040fe20000400000 */
[C---:B------:R-:W-:Y:S01]  /*5cc0*/  FMUL R17, R78.reuse, R21 ;  /* 0x000000154e117220 */ /* 0x040fe20000400000 */
[----:B------:R-:W-:Y:S02]  /*5cd0*/  HADD2.F32 R104, -RZ, R103.H1_H1 ;  /* 0x30000067ff687230 */ /* 0x000fe40000004100 */
[C---:B------:R-:W-:Y:S01]  /*5ce0*/  FMUL R20, R78.reuse, R24 ;  /* 0x000000184e147220 */ /* 0x040fe20000400000 */
[C---:B------:R-:W-:Y:S01]  /*5cf0*/  FMUL R21, R78.reuse, R25 ;  /* 0x000000194e157220 */ /* 0x040fe20000400000 */
[C---:B------:R-:W-:Y:S01]  /*5d00*/  FMUL R24, R78.reuse, R28 ;  /* 0x0000001c4e187220 */ /* 0x040fe20000400000 */
[C---:B------:R-:W-:Y:S01]  /*5d10*/  FMUL R25, R78.reuse, R29 ;  /* 0x0000001d4e197220 */ /* 0x040fe20000400000 */
[C---:B------:R-:W-:Y:S01]  /*5d20*/  FMUL R28, R78.reuse, R32 ;  /* 0x000000204e1c7220 */ /* 0x040fe20000400000 */
[C---:B------:R-:W-:Y:S01]  /*5d30*/  FMUL R29, R78.reuse, R33 ;  /* 0x000000214e1d7220 */ /* 0x040fe20000400000 */
[C---:B------:R-:W-:Y:S01]  /*5d40*/  FMUL R32, R78.reuse, R36 ;  /* 0x000000244e207220 */ /* 0x040fe20000400000 */
[----:B------:R-:W-:Y:S01]  /*5d50*/  F2FP.F16.E4M3.UNPACK_B R107, R154 ;  /* 0x0000009aff6b723e */ /* 0x000fe200020006ff */
[C---:B------:R-:W-:Y:S01]  /*5d60*/  FMUL R33, R78.reuse, R37 ;  /* 0x000000254e217220 */ /* 0x040fe20000400000 */
[C---:B------:R-:W-:Y:S01]  /*5d70*/  FMUL R36, R78.reuse, R40 ;  /* 0x000000284e247220 */ /* 0x040fe20000400000 */
[----:B------:R-:W-:Y:S01]  /*5d80*/  F2FP.F16.E4M3.UNPACK_B R109, R154.H1 ;  /* 0x0000009aff6d723e */ /* 0x000fe200030006ff */
[C---:B------:R-:W-:Y:S01]  /*5d90*/  FMUL R37, R78.reuse, R41 ;  /* 0x000000294e257220 */ /* 0x040fe20000400000 */
[----:B------:R-:W-:Y:S02]  /*5da0*/  HADD2.F32 R108, -RZ, R107.H1_H1 ;  /* 0x3000006bff6c7230 */ /* 0x000fe40000004100 */
        /* <DEDUP_REMOVED lines=26> */
[C---:B------:R-:W-:Y:S01]  /*5f50*/  FFMA R3, R81.reuse, R84, R3 ;  /* 0x0000005451037223 */ /* 0x040fe20000000003 */
[C---:B------:R-:W-:Y:S01]  /*5f60*/  FFMA R7, R81.reuse, R86, R7 ;  /* 0x0000005651077223 */ /* 0x040fe20000000007 */
[----:B------:R-:W-:Y:S01]  /*5f70*/  F2FP.F16.E4M3.UNPACK_B R127, R159 ;  /* 0x0000009fff7f723e */ /* 0x000fe200020006ff */
[C---:B------:R-:W-:Y:S01]  /*5f80*/  FFMA R4, R81.reuse, R85, R4 ;  /* 0x0000005551047223 */ /* 0x040fe20000000004 */
[C---:B------:R-:W-:Y:S01]  /*5f90*/  FFMA R5, R81.reuse, R88, R5 ;  /* 0x0000005851057223 */ /* 0x040fe20000000005 */
[----:B------:R-:W-:Y:S01]  /*5fa0*/  F2FP.F16.E4M3.UNPACK_B R129, R159.H1 ;  /* 0x0000009fff81723e */ /* 0x000fe200030006ff */
[----:B------:R-:W-:Y:S01]  /*5fb0*/  FFMA R6, R81, R87, R6 ;  /* 0x0000005751067223 */ /* 0x000fe20000000006 */
[----:B------:R-:W-:Y:S01]  /*5fc0*/  F2FP.SATFINITE.E4M3.F32.PACK_AB_MERGE_C R185, R7, R3, RZ ;  /* 0x0000000307b9723e */ /* 0x000fe200048070ff */
[----:B------:R-:W-:Y:S02]  /*5fd0*/  HADD2.F32 R124, -RZ, R123.H1_H1 ;  /* 0x3000007bff7c7230 */ /* 0x000fe40000004100 */
[----:B------:R-:W-:Y:S01]  /*5fe0*/  FMUL R11, R78, R11 ;  /* 0x0000000b4e0b7220 */ /* 0x000fe20000400000 */
[----:B------:R-:W-:Y:S01]  /*5ff0*/  HADD2.F32 R128, -RZ, R127.H1_H1 ;  /* 0x3000007fff807230 */ /* 0x000fe20000004100 */
[----:B------:R-:W-:Y:S01]  /*6000*/  F2FP.SATFINITE.E4M3.F32.PACK_AB_MERGE_C R184, R2, R0, R185 ;  /* 0x0000000002b8723e */ /* 0x000fe200048070b9 */
[C---:B------:R-:W-:Y:S01]  /*6010*/  FMUL R10, R78.reuse, R14 ;  /* 0x0000000e4e0a7220 */ /* 0x040fe20000400000 */
[C---:B------:R-:W-:Y:S01]  /*6020*/  FFMA R11, R81.reuse, R90, R11 ;  /* 0x0000005a510b7223 */ /* 0x040fe2000000000b */
[C---:B------:R-:W-:Y:S01]  /*6030*/  FFMA R8, R81.reuse, R89, R8 ;  /* 0x0000005951087223 */ /* 0x040fe20000000008 */
[----:B------:R-:W-:Y:S01]  /*6040*/  FFMA R9, R81, R92, R9 ;  /* 0x0000005c51097223 */ /* 0x000fe20000000009 */
[----:B------:R-:W-:Y:S01]  /*6050*/  F2FP.F16.E4M3.UNPACK_B R131, R160 ;  /* 0x000000a0ff83723e */ /* 0x000fe200020006ff */
[----:B------:R-:W-:Y:S01]  /*6060*/  HADD2.F32 R98, -RZ, R97.H1_H1 ;  /* 0x30000061ff627230 */ /* 0x000fe20000004100 */
[----:B------:R-:W-:Y:S01]  /*6070*/  F2FP.SATFINITE.E4M3.F32.PACK_AB_MERGE_C R186, R11, R6, RZ ;  /* 0x000000060bba723e */ /* 0x000fe200048070ff */
[----:B------:R-:W-:Y:S01]  /*6080*/  FFMA R10, R81, R91, R10 ;  /* 0x0000005b510a7223 */ /* 0x000fe2000000000a */
[----:B------:R-:W-:Y:S02]  /*6090*/  HADD2.F32 R97, -RZ, R99.H0_H0 ;  /* 0x20000063ff617230 */ /* 0x000fe40000004100 */
[C---:B------:R-:W-:Y:S01]  /*60a0*/  FMUL R15, R78.reuse, R15 ;  /* 0x0000000f4e0f7220 */ /* 0x040fe20000400000 */
[----:B------:R-:W-:Y:S01]  /*60b0*/  F2FP.SATFINITE.E4M3.F32.PACK_AB_MERGE_C R185, R5, R4, R186 ;  /* 0x0000000405b9723e */ /* 0x000fe200048070ba */
[----:B------:R-:W-:Y:S02]  /*60c0*/  HADD2.F32 R132, -RZ, R131.H1_H1 ;  /* 0x30000083ff847230 */ /* 0x000fe40000004100 */
[C---:B------:R-:W-:Y:S01]  /*60d0*/  FMUL R14, R78.reuse, R18 ;  /* 0x000000124e0e7220 */ /* 0x040fe20000400000 */
[C---:B------:R-:W-:Y:S01]  /*60e0*/  FFMA R15, R81.reuse, R94, R15 ;  /* 0x0000005e510f7223 */ /* 0x040fe2000000000f */
[C---:B------:R-:W-:Y:S01]  /*60f0*/  FFMA R12, R81.reuse, R93, R12 ;  /* 0x0000005d510c7223 */ /* 0x040fe2000000000c */
[----:B------:R-:W-:Y:S01]  /*6100*/  FFMA R13, R81, R96, R13 ;  /* 0x00000060510d7223 */ /* 0x000fe2000000000d */
[----:B------:R-:W-:Y:S01]  /*6110*/  F2FP.F16.E4M3.UNPACK_B R133, R160.H1 ;  /* 0x000000a0ff85723e */ /* 0x000fe200030006ff */
[--C-:B------:R-:W-:Y:S01]  /*6120*/  HADD2.F32 R99, -RZ, R101.reuse.H0_H0 ;  /* 0x20000065ff637230 */ /* 0x100fe20000004100 */
[----:B------:R-:W-:Y:S01]  /*6130*/  F2FP.SATFINITE.E4M3.F32.PACK_AB_MERGE_C R186, R15, R10, RZ ;  /* 0x0000000a0fba723e */ /* 0x000fe200048070ff */
[----:B------:R-:W-:Y:S01]  /*6140*/  FFMA R14, R81, R95, R14 ;  /* 0x0000005f510e7223 */ /* 0x000fe2000000000e */
[C---:B------:R-:W-:Y:S01]  /*6150*/  FMUL R19, R78.reuse, R19 ;  /* 0x000000134e137220 */ /* 0x040fe20000400000 */
[----:B------:R-:W-:Y:S01]  /*6160*/  HADD2.F32 R102, -RZ, R101.H1_H1 ;  /* 0x30000065ff667230 */ /* 0x000fe20000004100 */
[----:B------:R-:W-:Y:S01]  /*6170*/  F2FP.SATFINITE.E4M3.F32.PACK_AB_MERGE_C R186, R9, R8, R186 ;  /* 0x0000000809ba723e */ /* 0x000fe200048070ba */
[----:B------:R-:W-:Y:S02]  /*6180*/  HADD2.F32 R101, -RZ, R103.H0_H0 ;  /* 0x20000067ff657230 */ /* 0x000fe40000004100 */
[C---:B------:R-:W-:Y:S01]  /*6190*/  FFMA R19, R81.reuse, R98, R19 ;  /* 0x0000006251137223 */ /* 0x040fe20000000013 */
[C---:B------:R-:W-:Y:S01]  /*61a0*/  FFMA R16, R81.reuse, R97, R16 ;  /* 0x0000006151107223 */ /* 0x040fe20000000010 */
[----:B------:R-:W-:Y:S01]  /*61b0*/  FFMA R17, R81, R100, R17 ;  /* 0x0000006451117223 */ /* 0x000fe20000000011 */
[C---:B------:R-:W-:Y:S01]  /*61c0*/  FMUL R18, R78.reuse, R22 ;  /* 0x000000164e127220 */ /* 0x040fe20000400000 */
[----:B------:R-:W-:Y:S01]  /*61d0*/  F2FP.F16.E4M3.UNPACK_B R135, R161 ;  /* 0x000000a1ff87723e */ /* 0x000fe200020006ff */
        /* <DEDUP_REMOVED lines=10> */
[----:B------:R1:W-:Y:S01]  /*6280*/  STS.128 [R172+UR49+0x4200], R184 ;  /* 0x004200b8ac007988 */ /* 0x0003e20008000c31 */
[----:B------:R-:W-:Y:S01]  /*6290*/  HADD2.F32 R136, -RZ, R135.H1_H1 ;  /* 0x30000087ff887230 */ /* 0x000fe20000004100 */
[----:B------:R-:W-:Y:S01]  /*62a0*/  F2FP.SATFINITE.E4M3.F32.PACK_AB_MERGE_C R196, R23, R18, RZ ;  /* 0x0000001217c4723e */ /* 0x000fe200048070ff */
[C---:B------:R-:W-:Y:S01]  /*62b0*/  FMUL R22, R78.reuse, R26 ;  /* 0x0000001a4e167220 */ /* 0x040fe20000400000 */
[C---:B------:R-:W-:Y:S01]  /*62c0*/  FMUL R27, R78.reuse, R27 ;  /* 0x0000001b4e1b7220 */ /* 0x040fe20000400000 */
[--C-:B------:R-:W-:Y:S01]  /*62d0*/  HADD2.F32 R107, -RZ, R109.reuse.H0_H0 ;  /* 0x2000006dff6b7230 */ /* 0x100fe20000004100 */
[----:B------:R-:W-:Y:S01]  /*62e0*/  F2FP.SATFINITE.E4M3.F32.PACK_AB_MERGE_C R196, R17, R16, R196 ;  /* 0x0000001011c4723e */ /* 0x000fe200048070c4 */
[C---:B------:R-:W-:Y:S01]  /*62f0*/  FFMA R22, R81.reuse, R103, R22 ;  /* 0x0000006751167223 */ /* 0x040fe20000000016 */
[C---:B------:R-:W-:Y:S01]  /*6300*/  FFMA R27, R81.reuse, R106, R27 ;  /* 0x0000006a511b7223 */ /* 0x040fe2000000001b */
[C---:B------:R-:W-:Y:S01]  /*6310*/  FFMA R24, R81.reuse, R105, R24 ;  /* 0x0000006951187223 */ /* 0x040fe20000000018 */
[----:B------:R-:W-:Y:S01]  /*6320*/  F2FP.F16.E4M3.UNPACK_B R137, R161.H1 ;  /* 0x000000a1ff89723e */ /* 0x000fe200030006ff */
[----:B------:R-:W-:Y:S02]  /*6330*/  HADD2.F32 R110, -RZ, R109.H1_H1 ;  /* 0x3000006dff6e7230 */ /* 0x000fe40000004100 */
[----:B------:R-:W-:Y:S01]  /*6340*/  FFMA R25, R81, R108, R25 ;  /* 0x0000006c51197223 */ /* 0x000fe20000000019 */
[----:B------:R-:W-:Y:S01]  /*6350*/  F2FP.SATFINITE.E4M3.F32.PACK_AB_MERGE_C R197, R27, R22, RZ ;  /* 0x000000161bc5723e */ /* 0x000fe200048070ff */
[----:B------:R-:W-:Y:S02]  /*6360*/  HADD2.F32 R109, -RZ, R111.H0_H0 ;  /* 0x2000006fff6d7230 */ /* 0x000fe40000004100 */
[C---:B------:R-:W-:Y:S01]  /*6370*/  FMUL R26, R78.reuse, R30 ;  /* 0x0000001e4e1a7220 */ /* 0x040fe20000400000 */
[C---:B------:R-:W-:Y:S01]  /*6380*/  FMUL R31, R78.reuse, R31 ;  /* 0x0000001f4e1f7220 */ /* 0x040fe20000400000 */
[--C-:B------:R-:W-:Y:S01]  /*6390*/  HADD2.F32 R111, -RZ, R113.reuse.H0_H0 ;  /* 0x20000071ff6f7230 */ /* 0x100fe20000004100 */
[----:B------:R-:W-:Y:S01]  /*63a0*/  F2FP.SATFINITE.E4M3.F32.PACK_AB_MERGE_C R197, R21, R20, R197 ;  /* 0x0000001415c5723e */ /* 0x000fe200048070c5 */
[C---:B------:R-:W-:Y:S01]  /*63b0*/  FFMA R26, R81.reuse, R107, R26 ;  /* 0x0000006b511a7223 */ /* 0x040fe2000000001a */
[C---:B------:R-:W-:Y:S01]  /*63c0*/  FFMA R31, R81.reuse, R110, R31 ;  /* 0x0000006e511f7223 */ /* 0x040fe2000000001f */
[C---:B------:R-:W-:Y:S01]  /*63d0*/  FFMA R28, R81.reuse, R109, R28 ;  /* 0x0000006d511c7223 */ /* 0x040fe2000000001c */
[----:B------:R-:W-:Y:S01]  /*63e0*/  F2FP.F16.E4M3.UNPACK_B R139, R162 ;  /* 0x000000a2ff8b723e */ /* 0x000fe200020006ff */
[----:B------:R-:W-:Y:S02]  /*63f0*/  HADD2.F32 R114, -RZ, R113.H1_H1 ;  /* 0x30000071ff727230 */ /* 0x000fe40000004100 */
[----:B------:R-:W-:Y:S01]  /*6400*/  FFMA R29, R81, R112, R29 ;  /* 0x00000070511d7223 */ /* 0x000fe2000000001d */
[----:B------:R-:W-:Y:S01]  /*6410*/  F2FP.SATFINITE.E4M3.F32.PACK_AB_MERGE_C R198, R31, R26, RZ ;  /* 0x0000001a1fc6723e */ /* 0x000fe200048070ff */
[----:B------:R-:W-:Y:S02]  /*6420*/  HADD2.F32 R113, -RZ, R115.H0_H0 ;  /* 0x20000073ff717230 */ /* 0x000fe40000004100 */
[C---:B------:R-:W-:Y:S01]  /*6430*/  FMUL R30, R78.reuse, R34 ;  /* 0x000000224e1e7220 */ /* 0x040fe20000400000 */
[----:B------:R-:W-:Y:S01]  /*6440*/  HADD2.F32 R140, -RZ, R139.H1_H1 ;  /* 0x3000008bff8c7230 */ /* 0x000fe20000004100 */
[----:B------:R-:W-:Y:S01]  /*6450*/  F2FP.SATFINITE.E4M3.F32.PACK_AB_MERGE_C R198, R25, R24, R198 ;  /* 0x0000001819c6723e */ /* 0x000fe200048070c6 */
[C---:B------:R-:W-:Y:S01]  /*6460*/  FMUL R35, R78.reuse, R35 ;  /* 0x000000234e237220 */ /* 0x040fe20000400000 */
[--C-:B------:R-:W-:Y:S02]  /*6470*/  HADD2.F32 R115, -RZ, R117.reuse.H0_H0 ;  /* 0x20000075ff737230 */ /* 0x100fe40000004100 */
[C---:B------:R-:W-:Y:S01]  /*6480*/  FFMA R30, R81.reuse, R111, R30 ;  /* 0x0000006f511e7223 */ /* 0x040fe2000000001e */
[----:B------:R-:W-:Y:S02]  /*6490*/  HADD2.F32 R118, -RZ, R117.H1_H1 ;  /* 0x30000075ff767230 */ /* 0x000fe40000004100 */
[C---:B------:R-:W-:Y:S01]  /*64a0*/  FFMA R35, R81.reuse, R114, R35 ;  /* 0x0000007251237223 */ /* 0x040fe20000000023 */
[C---:B------:R-:W-:Y:S01]  /*64b0*/  FFMA R32, R81.reuse, R113, R32 ;  /* 0x0000007151207223 */ /* 0x040fe20000000020 */
[----:B------:R-:W-:Y:S01]  /*64c0*/  F2FP.F16.E4M3.UNPACK_B R141, R162.H1 ;  /* 0x000000a2ff8d723e */ /* 0x000fe200030006ff */
[----:B------:R-:W-:Y:S01]  /*64d0*/  FFMA R33, R81, R116, R33 ;  /* 0x0000007451217223 */ /* 0x000fe20000000021 */
[----:B------:R-:W-:Y:S01]  /*64e0*/  HADD2.F32 R117, -RZ, R119.H0_H0 ;  /* 0x20000077ff757230 */ /* 0x000fe20000004100 */
        /* <DEDUP_REMOVED lines=9> */
[----:B------:R1:W-:Y:S01]  /*6580*/  STS.128 [R204+0x4010], R196 ;  /* 0x004010c4cc007388 */ /* 0x0003e20000000c00 */
[----:B------:R-:W-:Y:S01]  /*6590*/  FFMA R37, R81, R120, R37 ;  /* 0x0000007851257223 */ /* 0x000fe20000000025 */
[----:B------:R-:W-:Y:S01]  /*65a0*/  F2FP.SATFINITE.E4M3.F32.PACK_AB_MERGE_C R200, R39, R34, RZ ;  /* 0x0000002227c8723e */ /* 0x000fe200048070ff */
[----:B------:R-:W-:Y:S02]  /*65b0*/  HADD2.F32 R122, -RZ, R121.H1_H1 ;  /* 0x30000079ff7a7230 */ /* 0x000fe40000004100 */
[C---:B------:R-:W-:Y:S01]  /*65c0*/  FMUL R38, R78.reuse, R42 ;  /* 0x0000002a4e267220 */ /* 0x040fe20000400000 */
[----:B------:R-:W-:Y:S01]  /*65d0*/  HADD2.F32 R121, -RZ, R123.H0_H0 ;  /* 0x2000007bff797230 */ /* 0x000fe20000004100 */
[----:B------:R-:W-:Y:S01]  /*65e0*/  F2FP.SATFINITE.E4M3.F32.PACK_AB_MERGE_C R200, R33, R32, R200 ;  /* 0x0000002021c8723e */ /* 0x000fe200048070c8 */
[----:B------:R-:W-:Y:S02]  /*65f0*/  HADD2.F32 R144, -RZ, R143.H1_H1 ;  /* 0x3000008fff907230 */ /* 0x000fe40000004100 */
[C---:B------:R-:W-:Y:S01]  /*6600*/  FFMA R38, R81.reuse, R119, R38 ;  /* 0x0000007751267223 */ /* 0x040fe20000000026 */
[C---:B------:R-:W-:Y:S01]  /*6610*/  FMUL R43, R78.reuse, R43 ;  /* 0x0000002b4e2b7220 */ /* 0x040fe20000400000 */
[--C-:B------:R-:W-:Y:S02]  /*6620*/  HADD2.F32 R123, -RZ, R125.reuse.H0_H0 ;  /* 0x2000007dff7b7230 */ /* 0x100fe40000004100 */
[C---:B------:R-:W-:Y:S01]  /*6630*/  FMUL R42, R78.reuse, R46 ;  /* 0x0000002e4e2a7220 */ /* 0x040fe20000400000 */
[----:B------:R-:W-:Y:S02]  /*6640*/  HADD2.F32 R126, -RZ, R125.H1_H1 ;  /* 0x3000007dff7e7230 */ /* 0x000fe40000004100 */
[C---:B------:R-:W-:Y:S01]  /*6650*/  FFMA R43, R81.reuse, R122, R43 ;  /* 0x0000007a512b7223 */ /* 0x040fe2000000002b */
[----:B------:R-:W-:Y:S01]  /*6660*/  F2FP.F16.E4M3.UNPACK_B R145, R163.H1 ;  /* 0x000000a3ff91723e */ /* 0x000fe200030006ff */
[C---:B------:R-:W-:Y:S01]  /*6670*/  FFMA R40, R81.reuse, R121, R40 ;  /* 0x0000007951287223 */ /* 0x040fe20000000028 */
[----:B------:R-:W-:Y:S01]  /*6680*/  FFMA R41, R81, R124, R41 ;  /* 0x0000007c51297223 */ /* 0x000fe20000000029 */
[----:B------:R-:W-:Y:S01]  /*6690*/  ISETP.NE.AND P0, PT, R193, RZ, PT ;  /* 0x000000ffc100720c */ /* 0x000fe20003f05270 */
[----:B------:R-:W-:Y:S01]  /*66a0*/  HADD2.F32 R125, -RZ, R127.H0_H0 ;  /* 0x2000007fff7d7230 */ /* 0x000fe20000004100 */
[----:B------:R-:W-:Y:S01]  /*66b0*/  F2FP.SATFINITE.E4M3.F32.PACK_AB_MERGE_C R201, R43, R38, RZ ;  /* 0x000000262bc9723e */ /* 0x000fe200048070ff */
[----:B------:R-:W-:Y:S01]  /*66c0*/  FFMA R42, R81, R123, R42 ;  /* 0x0000007b512a7223 */ /* 0x000fe2000000002a */
[C---:B------:R-:W-:Y:S01]  /*66d0*/  FMUL R47, R78.reuse, R47 ;  /* 0x0000002f4e2f7220 */ /* 0x040fe20000400000 */
[--C-:B------:R-:W-:Y:S01]  /*66e0*/  HADD2.F32 R127, -RZ, R129.reuse.H0_H0 ;  /* 0x20000081ff7f7230 */ /* 0x100fe20000004100 */
[----:B------:R-:W-:Y:S01]  /*66f0*/  F2FP.SATFINITE.E4M3.F32.PACK_AB_MERGE_C R201, R37, R36, R201 ;  /* 0x0000002425c9723e */ /* 0x000fe200048070c9 */
[----:B------:R-:W-:Y:S02]  /*6700*/  HADD2.F32 R130, -RZ, R129.H1_H1 ;  /* 0x30000081ff827230 */ /* 0x000fe40000004100 */
[C---:B------:R-:W-:Y:S01]  /*6710*/  FFMA R47, R81.reuse, R126, R47 ;  /* 0x0000007e512f7223 */ /* 0x040fe2000000002f */
[C---:B------:R-:W-:Y:S01]  /*6720*/  FFMA R44, R81.reuse, R125, R44 ;  /* 0x0000007d512c7223 */ /* 0x040fe2000000002c */
[C---:B------:R-:W-:Y:S01]  /*6730*/  FFMA R45, R81.reuse, R128, R45 ;  /* 0x00000080512d7223 */ /* 0x040fe2000000002d */
[----:B------:R-:W-:Y:S02]  /*6740*/  HADD2.F32 R129, -RZ, R131.H0_H0 ;  /* 0x20000083ff817230 */ /* 0x000fe40000004100 */
[C---:B------:R-:W-:Y:S01]  /*6750*/  FMUL R46, R78.reuse, R50 ;  /* 0x000000324e2e7220 */ /* 0x040fe20000400000 */
[C---:B------:R-:W-:Y:S01]  /*6760*/  FMUL R51, R78.reuse, R51 ;  /* 0x000000334e337220 */ /* 0x040fe20000400000 */
[--C-:B------:R-:W-:Y:S02]  /*6770*/  HADD2.F32 R131, -RZ, R133.reuse.H0_H0 ;  /* 0x20000085ff837230 */ /* 0x100fe40000004100 */
[C---:B------:R-:W-:Y:S01]  /*6780*/  FMUL R50, R78.reuse, R54 ;  /* 0x000000364e327220 */ /* 0x040fe20000400000 */
[C---:B------:R-:W-:Y:S01]  /*6790*/  FFMA R46, R81.reuse, R127, R46 ;  /* 0x0000007f512e7223 */ /* 0x040fe2000000002e */
[----:B------:R-:W-:Y:S02]  /*67a0*/  HADD2.F32 R134, -RZ, R133.H1_H1 ;  /* 0x30000085ff867230 */ /* 0x000fe40000004100 */
[C---:B------:R-:W-:Y:S01]  /*67b0*/  FFMA R51, R81.reuse, R130, R51 ;  /* 0x0000008251337223 */ /* 0x040fe20000000033 */
[----:B------:R-:W-:Y:S02]  /*67c0*/  HADD2.F32 R133, -RZ, R135.H0_H0 ;  /* 0x20000087ff857230 */ /* 0x000fe40000004100 */
[C---:B------:R-:W-:Y:S01]  /*67d0*/  FMUL R55, R78.reuse, R55 ;  /* 0x000000374e377220 */ /* 0x040fe20000400000 */
[C---:B------:R-:W-:Y:S01]  /*67e0*/  FFMA R48, R81.reuse, R129, R48 ;  /* 0x0000008151307223 */ /* 0x040fe20000000030 */
[C---:B------:R-:W-:Y:S01]  /*67f0*/  FFMA R49, R81.reuse, R132, R49 ;  /* 0x0000008451317223 */ /* 0x040fe20000000031 */
[--C-:B------:R-:W-:Y:S02]  /*6800*/  HADD2.F32 R135, -RZ, R137.reuse.H0_H0 ;  /* 0x20000089ff877230 */ /* 0x100fe40000004100 */
[C---:B------:R-:W-:Y:S01]  /*6810*/  FFMA R50, R81.reuse, R131, R50 ;  /* 0x0000008351327223 */ /* 0x040fe20000000032 */
[----:B------:R-:W-:Y:S02]  /*6820*/  HADD2.F32 R138, -RZ, R137.H1_H1 ;  /* 0x30000089ff8a7230 */ /* 0x000fe40000004100 */
[C---:B------:R-:W-:Y:S01]  /*6830*/  FMUL R54, R78.reuse, R58 ;  /* 0x0000003a4e367220 */ /* 0x040fe20000400000 */
[----:B------:R-:W-:Y:S02]  /*6840*/  HADD2.F32 R137, -RZ, R139.H0_H0 ;  /* 0x2000008bff897230 */ /* 0x000fe40000004100 */
[C---:B------:R-:W-:Y:S01]  /*6850*/  FFMA R55, R81.reuse, R134, R55 ;  /* 0x0000008651377223 */ /* 0x040fe20000000037 */
        /* <DEDUP_REMOVED lines=16> */
[----:B------:R-:W-:Y:S01]  /*6960*/  FFMA R63, R81, R142, R63 ;  /* 0x0000008e513f7223 */ /* 0x000fe2000000003f */
[----:B------:R-:W-:Y:S01]  /*6970*/  FMUL R67, R78, R67 ;  /* 0x000000434e437220 */ /* 0x000fe20000400000 */
[----:B------:R-:W-:Y:S01]  /*6980*/  F2FP.SATFINITE.E4M3.F32.PACK_AB_MERGE_C R202, R47, R42, RZ ;  /* 0x0000002a2fca723e */ /* 0x000fe200048070ff */
[----:B------:R-:W-:Y:S01]  /*6990*/  FFMA R60, R81, R141, R60 ;  /* 0x0000008d513c7223 */ /* 0x000fe2000000003c */
[----:B------:R-:W-:Y:S01]  /*69a0*/  F2FP.SATFINITE.E4M3.F32.PACK_AB_MERGE_C R203, R51, R46, RZ ;  /* 0x0000002e33cb723e */ /* 0x000fe200048070ff */
[C---:B------:R-:W-:Y:S01]  /*69b0*/  FFMA R61, R81.reuse, R144, R61 ;  /* 0x00000090513d7223 */ /* 0x040fe2000000003d */
[C---:B------:R-:W-:Y:S01]  /*69c0*/  FFMA R62, R81.reuse, R143, R62 ;  /* 0x0000008f513e7223 */ /* 0x040fe2000000003e */
[----:B------:R-:W-:Y:S01]  /*69d0*/  FFMA R67, R81, R146, R67 ;  /* 0x0000009251437223 */ /* 0x000fe20000000043 */
[----:B------:R-:W-:Y:S02]  /*69e0*/  F2FP.SATFINITE.E4M3.F32.PACK_AB_MERGE_C R202, R41, R40, R202 ;  /* 0x0000002829ca723e */ /* 0x000fe400048070ca */
[----:B------:R-:W-:Y:S02]  /*69f0*/  F2FP.SATFINITE.E4M3.F32.PACK_AB_MERGE_C R203, R45, R44, R203 ;  /* 0x0000002c2dcb723e */ /* 0x000fe400048070cb */
[----:B------:R-:W-:Y:S02]  /*6a00*/  F2FP.SATFINITE.E4M3.F32.PACK_AB_MERGE_C R212, R55, R50, RZ ;  /* 0x0000003237d4723e */ /* 0x000fe400048070ff */
[----:B------:R-:W-:Y:S01]  /*6a10*/  F2FP.SATFINITE.E4M3.F32.PACK_AB_MERGE_C R213, R59, R54, RZ ;  /* 0x000000363bd5723e */ /* 0x000fe200048070ff */
[----:B------:R1:W-:Y:S01]  /*6a20*/  STS.128 [R206+0x4020], R200 ;  /* 0x004020c8ce007388 */ /* 0x0003e20000000c00 */
[----:B------:R-:W-:Y:S02]  /*6a30*/  F2FP.SATFINITE.E4M3.F32.PACK_AB_MERGE_C R214, R63, R58, RZ ;  /* 0x0000003a3fd6723e */ /* 0x000fe400048070ff */
[----:B------:R-:W-:Y:S02]  /*6a40*/  F2FP.SATFINITE.E4M3.F32.PACK_AB_MERGE_C R215, R67, R62, RZ ;  /* 0x0000003e43d7723e */ /* 0x000fe400048070ff */
[----:B------:R-:W-:Y:S02]  /*6a50*/  F2FP.SATFINITE.E4M3.F32.PACK_AB_MERGE_C R212, R49, R48, R212 ;  /* 0x0000003031d4723e */ /* 0x000fe400048070d4 */
[----:B------:R-:W-:Y:S02]  /*6a60*/  F2FP.SATFINITE.E4M3.F32.PACK_AB_MERGE_C R213, R53, R52, R213 ;  /* 0x0000003435d5723e */ /* 0x000fe400048070d5 */
[----:B------:R-:W-:Y:S02]  /*6a70*/  F2FP.SATFINITE.E4M3.F32.PACK_AB_MERGE_C R214, R57, R56, R214 ;  /* 0x0000003839d6723e */ /* 0x000fe400048070d6 */
[----:B------:R-:W-:Y:S02]  /*6a80*/  F2FP.SATFINITE.E4M3.F32.PACK_AB_MERGE_C R215, R61, R60, R215 ;  /* 0x0000003c3dd7723e */ /* 0x000fe400048070d7 */
[----:B------:R-:W-:Y:S02]  /*6a90*/  LEA R210, R181, UR49, 0x3 ;  /* 0x00000031b5d27c11 */ /* 0x000fe4000f8e18ff */
[----:B------:R-:W-:Y:S01]  /*6aa0*/  @P6 SHF.L.U32 R221, R180, 0x1f, RZ ;  /* 0x0000001fb4dd6819 */ /* 0x000fe200000006ff */
[----:B------:R1:W-:Y:S01]  /*6ab0*/  STS.128 [R205+0x4010], R212 ;  /* 0x004010d4cd007388 */ /* 0x0003e20000000c00 */
[----:B------:R-:W-:Y:S01]  /*6ac0*/  @!PT LDS RZ, [RZ] ;  /* 0x00000000fffff984 */ /* 0x000fe20000000800 */
[----:B------:R-:W-:Y:S01]  /*6ad0*/  @!PT LDS RZ, [RZ] ;  /* 0x00000000fffff984 */ /* 0x000fe20000000800 */
[----:B------:R-:W-:Y:S01]  /*6ae0*/  @!PT LDS RZ, [RZ] ;  /* 0x00000000fffff984 */ /* 0x000fe20000000800 */
[----:B------:R-:W-:Y:S01]  /*6af0*/  @!PT LDS RZ, [RZ] ;  /* 0x00000000fffff984 */ /* 0x000fe20000000800 */
[----:B------:R2:W-:Y:S07]  /*6b00*/  MEMBAR.ALL.CTA ;  /* 0x0000000000007992 */ /* 0x0005ee0000008000 */
[----:B--2---:R-:W2:Y:S02]  /*6b10*/  FENCE.VIEW.ASYNC.S ;  /* 0x00000000000073c6 */ /* 0x004ea40000000000 */
[----:B--2---:R-:W-:Y:S06]  /*6b20*/  BAR.SYNC.DEFER_BLOCKING 0x1, 0x80 ;  /* 0x0042000000007b1d */ /* 0x004fec0000010000 */
[----:B------:R-:W-:Y:S05]  /*6b30*/  @P0 BRA `(.L_x_97) ;  /* 0x0000000000280947 */ /* 0x000fea0003800000 */
[----:B------:R-:W-:Y:S02]  /*6b40*/  UIADD3 UR4, UPT, UPT, UR49, 0x4200, URZ ;  /* 0x0000420031047890 */ /* 0x000fe4000fffe0ff */
[----:B------:R-:W-:Y:S01]  /*6b50*/  UIADD3 UR6, UP0, UPT, UR52, 0x680, URZ ;  /* 0x0000068034067890 */ /* 0x000fe2000ff1e0ff */
[----:B------:R-:W-:Y:S03]  /*6b60*/  UMOV UR43, UR36 ;  /* 0x00000024002b7c82 */ /* 0x000fe60008000000 */
[----:B------:R-:W-:Y:S01]  /*6b70*/  MOV R192, UR4 ;  /* 0x0000000400c07c02 */ /* 0x000fe20008000f00 */
[----:B------:R-:W-:Y:S03]  /*6b80*/  UIADD3.X UR7, UPT, UPT, URZ, UR53, URZ, UP0, !UPT ;  /* 0x00000035ff077290 */ /* 0x000fe600087fe4ff */
[----:B------:R-:W-:Y:S11]  /*6b90*/  R2UR UR40, R192 ;  /* 0x00000000c02872ca */ /* 0x000ff600000e0000 */
[----:B------:R-:W-:Y:S02]  /*6ba0*/  @!UPT UIADD3 URZ, UPT, UPT, URZ, URZ, URZ ;  /* 0x000000fffffff290 */ /* 0x000fe4000fffe0ff */
[----:B------:R2:W-:Y:S01]  /*6bb0*/  UTMASTG.3D [UR40], [UR6] ;  /* 0x00000028060073b5 */ /* 0x0005e20008010000 */
[----:B------:R0:W-:Y:S01]  /*6bc0*/  UTMACMDFLUSH ;  /* 0x00000000000079b7 */ /* 0x0001e20000000000 */
[----:B--2---:R-:W-:Y:S04]  /*6bd0*/  DEPBAR.LE SB0, 0x1 ;  /* 0x000080400000791a */ /* 0x004fe80000000000 */
.L_x_97:
[----:B------:R-:W-:Y:S05]  /*6be0*/  BSYNC.RECONVERGENT B0 ;  /* 0x0000000000007941 */ /* 0x000fea0003800200 */
.L_x_96:
[----:B------:R-:W-:Y:S06]  /*6bf0*/  BAR.SYNC.DEFER_BLOCKING 0x1, 0x80 ;  /* 0x0042000000007b1d */ /* 0x000fec0000010000 */
[----:B------:R-:W2:Y:S01]  /*6c00*/  @P6 SYNCS.PHASECHK.TRANS64.TRYWAIT P0, [R210+URZ+0x50], R221 ;  /* 0x000050ddd20065a7 */ /* 0x000ea200080011ff */
[----:B------:R-:W-:Y:S01]  /*6c10*/  BSSY B1, `(.L_x_98) ;  /* 0x0000023000017945 */ /* 0x000fe20003800000 */
[----:B--2---:R-:W-:Y:S03]  /*6c20*/  @P6 SEL R208, RZ, 0x1, !P0 ;  /* 0x00000001ffd06807 */ /* 0x004fe60004000000 */
[----:B------:R-:W-:Y:S05]  /*6c30*/  @!P6 BRA `(.L_x_99) ;  /* 0x000000000080e947 */ /* 0x000fea0003800000 */
[----:B------:R-:W-:Y:S01]  /*6c40*/  ISETP.NE.AND P1, PT, R209, RZ, PT ;  /* 0x000000ffd100720c */ /* 0x000fe20003f25270 */
[----:B------:R-:W-:Y:S01]  /*6c50*/  BSSY B0, `(.L_x_100) ;  /* 0x000000a000007945 */ /* 0x000fe20003800000 */
[----:B------:R-:W-:Y:S11]  /*6c60*/  ISETP.NE.AND P0, PT, R208, RZ, PT ;  /* 0x000000ffd000720c */ /* 0x000ff60003f05270 */
[----:B------:R-:W-:Y:S04]  /*6c70*/  @P1 IMAD R0, R181, 0x2000, R190 ;  /* 0x00002000b5001824 */ /* 0x000fe800078e02be */
[C---:B------:R-:W-:Y:S01]  /*6c80*/  @P1 IMAD.IADD R2, R0.reuse, 0x1, R211 ;  /* 0x0000000100021824 */ /* 0x040fe200078e02d3 */
[----:B------:R-:W-:Y:S03]  /*6c90*/  @P1 IADD3 R219, PT, PT, R0, R219, RZ ;  /* 0x000000db00db1210 */ /* 0x000fe60007ffe0ff */
[----:B------:R-:W-:Y:S01]  /*6ca0*/  @P1 IMAD.IADD R217, R217, 0x1, R2 ;  /* 0x00000001d9d91824 */ /* 0x000fe200078e0202 */
[----:B------:R-:W-:Y:S06]  /*6cb0*/  @P0 BRA `(.L_x_101) ;  /* 0x00000000000c0947 */ /* 0x000fec0003800000 */
[----:B------:R-:W-:Y:S04]  /*6cc0*/  SHF.L.U32 R3, R180, 0x1f, RZ ;  /* 0x0000001fb4037819 */ /* 0x000fe800000006ff */
[----:B------:R-:W2:Y:S02]  /*6cd0*/  SYNCS.PHASECHK.TRANS64.TRYWAIT P0, [R210+URZ+0x50], R3 ;  /* 0x00005003d20075a7 */ /* 0x000ea400080011ff */
[----:B--2---:R-:W-:Y:S05]  /*6ce0*/  @!P0 BRA `(.L_x_102) ;  /* 0x0000001c00d08947 */ /* 0x004fea0003800000 */
.L_x_101:
[----:B------:R-:W-:Y:S05]  /*6cf0*/  BSYNC B0 ;  /* 0x0000000000007941 */ /* 0x000fea0003800000 */
.L_x_100:
[----:B------:R-:W-:Y:S01]  /*6d00*/  ISETP.NE.AND P0, PT, R209, RZ, PT ;  /* 0x000000ffd100720c */ /* 0x000fe20003f05270 */
[----:B--2---:R-:W-:Y:S02]  /*6d10*/  VIADD R210, R210, 0x60 ;  /* 0x00000060d2d27836 */ /* 0x004fe40000000000 */
[----:B------:R-:W-:Y:S02]  /*6d20*/  IMAD.U32 R3, RZ, RZ, UR37 ;  /* 0x00000025ff037e24 */ /* 0x000fe4000f8e00ff */
[----:B------:R-:W-:Y:S03]  /*6d30*/  VIADD R181, R181, 0x1 ;  /* 0x00000001b5b57836 */ /* 0x000fe60000000000 */
[----:B------:R-:W-:Y:S05]  /*6d40*/  PRMT R3, R3, 0x654, R210 ;  /* 0x0000065403037816 */ /* 0x000fea00000000d2 */
[----:B------:R2:W3:Y:S04]  /*6d50*/  @P0 LDS.128 R148, [R0] ;  /* 0x0000000000940984 */ /* 0x0004e80000000c00 */
[----:B------:R2:W4:Y:S04]  /*6d60*/  @P0 LDS.128 R152, [R2+0x10] ;  /* 0x0000100002980984 */ /* 0x0005280000000c00 */
        /* <DEDUP_REMOVED lines=9> */
[----:B------:R-:W-:Y:S01]  /*6e00*/  SEL R181, R181, RZ, P0 ;  /* 0x000000ffb5b57207 */ /* 0x000fe20000000000 */
[----:B-----5:R5:W-:Y:S02]  /*6e10*/  SYNCS.ARRIVE.TRANS64.RED.A1T0 RZ, [R3+URZ], RZ ;  /* 0x000000ff03ff79a7 */ /* 0x020be400081004ff */
[----:B-----5:R-:W-:Y:S04]  /*6e20*/  SEL R3, RZ, 0x1, P0 ;  /* 0x00000001ff037807 */ /* 0x020fe80000000000 */
[----:B--234-:R-:W-:Y:S02]  /*6e30*/  LOP3.LUT R180, R180, R3, RZ, 0x3c, !PT ;  /* 0x00000003b4b47212 */ /* 0x01cfe400078e3cff */
.L_x_99:
[----:B------:R-:W-:Y:S05]  /*6e40*/  BSYNC B1 ;  /* 0x0000000000017941 */ /* 0x000fea0003800000 */
.L_x_98:
[----:B------:R-:W-:Y:S05]  /*6e50*/  VIADD R0, R80, 0x40 ;  /* 0x0000004050007836 */ /* 0x000fea0000000000 */
[----:B------:R-:W-:Y:S04]  /*6e60*/  SHF.R.U32.HI R0, RZ, 0x15, R0 ;  /* 0x00000015ff007819 */ /* 0x000fe80000011600 */
[----:B------:R-:W-:Y:S11]  /*6e70*/  LOP3.LUT P0, RZ, R0, 0x3, R173, 0x48, !PT ;  /* 0x0000000300ff7812 */ /* 0x000ff600078048ad */
[----:B------:R-:W-:Y:S02]  /*6e80*/  @!UPT UIADD3 URZ, UPT, UPT, URZ, URZ, URZ ;  /* 0x000000fffffff290 */ /* 0x000fe4000fffe0ff */
[----:B------:R-:W-:Y:S05]  /*6e90*/  @!P0 BRA `(.L_x_103) ;  /* 0x0000000000408947 */ /* 0x000fea0003800000 */
[----:B------:R-:W2:Y:S01]  /*6ea0*/  LDCU.64 UR8, c[0x4][0x70] ;  /* 0x01000e00ff0877ac */ /* 0x000ea20008000a00 */
[----:B------:R-:W-:Y:S01]  /*6eb0*/  MOV R3, 0x0 ;  /* 0x0000000000037802 */ /* 0x000fe20000000f00 */
[----:B------:R-:W-:Y:S02]  /*6ec0*/  HFMA2 R12, -RZ, RZ, 0, 5.9604644775390625e-08 ;  /* 0x00000001ff0c7431 */ /* 0x000fe400000001ff */
[----:B------:R-:W-:Y:S02]  /*6ed0*/  IMAD.MOV.U32 R8, RZ, RZ, 0x192 ;  /* 0x00000192ff087424 */ /* 0x000fe400078e00ff */
[----:B------:R-:W-:Y:S01]  /*6ee0*/  IMAD.MOV.U32 R13, RZ, RZ, RZ ;  /* 0x000000ffff0d7224 */ /* 0x000fe200078e00ff */
[----:B------:R-:W3:Y:S01]  /*6ef0*/  LDCU.64 UR6, c[0x4][0x78] ;  /* 0x01000f00ff0677ac */ /* 0x000ee20008000a00 */
[----:B------:R-:W4:Y:S01]  /*6f00*/  LDC.64 R2, c[0x4][R3] ;  /* 0x0100000003027b82 */ /* 0x000f220000000a00 */
[----:B------:R-:W5:Y:S01]  /*6f10*/  LDCU.64 UR4, c[0x4][0x10] ;  /* 0x01000200ff0477ac */ /* 0x000f620008000a00 */
[----:B--2---:R-:W-:Y:S01]  /*6f20*/  MOV R5, UR9 ;  /* 0x0000000900057c02 */ /* 0x004fe20008000f00 */
[----:B------:R-:W-:Y:S01]  /*6f30*/  IMAD.U32 R4, RZ, RZ, UR8 ;  /* 0x00000008ff047e24 */ /* 0x000fe2000f8e00ff */
[----:B---3--:R-:W-:Y:S01]  /*6f40*/  MOV R7, UR7 ;  /* 0x0000000700077c02 */ /* 0x008fe20008000f00 */
[----:B------:R-:W-:Y:S01]  /*6f50*/  IMAD.U32 R6, RZ, RZ, UR6 ;  /* 0x00000006ff067e24 */ /* 0x000fe2000f8e00ff */
[----:B-----5:R-:W-:Y:S01]  /*6f60*/  MOV R11, UR5 ;  /* 0x00000005000b7c02 */ /* 0x020fe20008000f00 */
[----:B------:R-:W-:Y:S02]  /*6f70*/  IMAD.U32 R10, RZ, RZ, UR4 ;  /* 0x00000004ff0a7e24 */ /* 0x000fe4000f8e00ff */
[----:B------:R-:W-:Y:S07]  /*6f80*/  LEPC R20, `(.L_x_103) ;  /* 0x000000001014794e */ /* 0x000fee0000000000 */
[----:B-1--4-:R-:W-:Y:S05]  /*6f90*/  CALL.ABS.NOINC R2 ;  /* 0x0000000002007343 */ /* 0x012fea0003c00000 */
.L_x_103:
[----:B------:R-:W-:Y:S01]  /*6fa0*/  ISETP.NE.AND P0, PT, R193, RZ, PT ;  /* 0x000000ffc100720c */ /* 0x000fe20003f05270 */
[----:B------:R-:W-:Y:S05]  /*6fb0*/  WARPSYNC.ALL ;  /* 0x0000000000007948 */ /* 0x000fea0003800000 */
[----:B------:R-:W-:Y:S01]  /*6fc0*/  R2UR UR4, R80 ;  /* 0x00000000500472ca */ /* 0x000fe200000e0000 */
[----:B------:R-:W-:Y:S01]  /*6fd0*/  BSSY.RECONVERGENT B0, `(.L_x_104) ;  /* 0x000011d000007945 */ /* 0x000fe20003800200 */
[----:B------:R-:W-:Y:S02]  /*6fe0*/  F2FP.F16.E4M3.UNPACK_B R11, R149 ;  /* 0x00000095ff0b723e */ /* 0x000fe400020006ff */
[----:B------:R-:W-:Y:S02]  /*6ff0*/  F2FP.F16.E4M3.UNPACK_B R10, R150 ;  /* 0x00000096ff0a723e */ /* 0x000fe400020006ff */
[----:B------:R-:W-:Y:S01]  /*7000*/  F2FP.F16.E4M3.UNPACK_B R9, R151 ;  /* 0x00000097ff09723e */ /* 0x000fe200020006ff */
[--C-:B------:R-:W-:Y:S01]  /*7010*/  HADD2.F32 R83, -RZ, R11.reuse.H0_H0 ;  /* 0x2000000bff537230 */ /* 0x100fe20000004100 */
[----:B------:R-:W-:Y:S01]  /*7020*/  F2FP.F16.E4M3.UNPACK_B R8, R152 ;  /* 0x00000098ff08723e */ /* 0x000fe200020006ff */
[----:B------:R-:W-:Y:S01]  /*7030*/  HADD2.F32 R84, -RZ, R11.H1_H1 ;  /* 0x3000000bff547230 */ /* 0x000fe20000004100 */
[----:B------:R-:W-:Y:S01]  /*7040*/  F2FP.F16.E4M3.UNPACK_B R7, R153 ;  /* 0x00000099ff07723e */ /* 0x000fe200020006ff */
[--C-:B------:R-:W-:Y:S01]  /*7050*/  HADD2.F32 R87, -RZ, R10.reuse.H0_H0 ;  /* 0x2000000aff577230 */ /* 0x100fe20000004100 */
[----:B------:R-:W-:Y:S01]  /*7060*/  F2FP.F16.E4M3.UNPACK_B R6, R154 ;  /* 0x0000009aff06723e */ /* 0x000fe200020006ff */
[----:B------:R-:W-:Y:S01]  /*7070*/  HADD2.F32 R88, -RZ, R10.H1_H1 ;  /* 0x3000000aff587230 */ /* 0x000fe20000004100 */
[----:B------:R-:W-:Y:S01]  /*7080*/  F2FP.F16.E4M3.UNPACK_B R5, R155 ;  /* 0x0000009bff05723e */ /* 0x000fe200020006ff */
[--C-:B------:R-:W-:Y:S01]  /*7090*/  HADD2.F32 R91, -RZ, R9.reuse.H0_H0 ;  /* 0x20000009ff5b7230 */ /* 0x100fe20000004100 */
[----:B-1----:R-:W-:Y:S01]  /*70a0*/  F2FP.F16.E4M3.UNPACK_B R4, R156 ;  /* 0x0000009cff04723e */ /* 0x002fe200020006ff */
[----:B------:R-:W-:Y:S01]  /*70b0*/  HADD2.F32 R92, -RZ, R9.H1_H1 ;  /* 0x30000009ff5c7230 */ /* 0x000fe20000004100 */
[-C--:B------:R-:W-:Y:S01]  /*70c0*/  F2FP.F16.E4M3.UNPACK_B R2, R148.reuse ;  /* 0x00000094ff02723e */ /* 0x080fe200020006ff */
[--C-:B------:R-:W-:Y:S01]  /*70d0*/  HADD2.F32 R95, -RZ, R8.reuse.H0_H0 ;  /* 0x20000008ff5f7230 */ /* 0x100fe20000004100 */
[----:B------:R-:W-:Y:S01]  /*70e0*/  F2FP.F16.E4M3.UNPACK_B R148, R148.H1 ;  /* 0x00000094ff94723e */ /* 0x000fe200030006ff */
[----:B------:R-:W-:Y:S01]  /*70f0*/  HADD2.F32 R97, -RZ, R8.H1_H1 ;  /* 0x30000008ff617230 */ /* 0x000fe20000004100 */
[----:B------:R-:W-:Y:S01]  /*7100*/  F2FP.F16.E4M3.UNPACK_B R149, R149.H1 ;  /* 0x00000095ff95723e */ /* 0x000fe200030006ff */
[--C-:B------:R-:W-:Y:S01]  /*7110*/  HADD2.F32 R98, -RZ, R7.reuse.H0_H0 ;  /* 0x20000007ff627230 */ /* 0x100fe20000004100 */
[----:B------:R-:W-:Y:S01]  /*7120*/  F2FP.F16.E4M3.UNPACK_B R150, R150.H1 ;  /* 0x00000096ff96723e */ /* 0x000fe200030006ff */
[----:B------:R-:W-:Y:S01]  /*7130*/  HADD2.F32 R101, -RZ, R7.H1_H1 ;  /* 0x30000007ff657230 */ /* 0x000fe20000004100 */
[----:B------:R-:W-:Y:S01]  /*7140*/  F2FP.F16.E4M3.UNPACK_B R151, R151.H1 ;  /* 0x00000097ff97723e */ /* 0x000fe200030006ff */
[--C-:B------:R-:W-:Y:S01]  /*7150*/  HADD2.F32 R102, -RZ, R6.reuse.H0_H0 ;  /* 0x20000006ff667230 */ /* 0x100fe20000004100 */
[----:B------:R-:W-:Y:S01]  /*7160*/  F2FP.F16.E4M3.UNPACK_B R138, R163 ;  /* 0x000000a3ff8a723e */ /* 0x000fe200020006ff */
[----:B------:R-:W-:Y:S01]  /*7170*/  HADD2.F32 R105, -RZ, R6.H1_H1 ;  /* 0x30000006ff697230 */ /* 0x000fe20000004100 */
[----:B------:R-:W-:Y:S01]  /*7180*/  R2UR UR5, R207 ;  /* 0x00000000cf0572ca */ /* 0x000fe200000e0000 */
        /* <DEDUP_REMOVED lines=8> */
[----:B------:R-:W1:Y:S01]  /*7210*/  LDTM.x64 R4, tmem[UR4+0x40] ;  /* 0x00004004000479ee */ /* 0x000e620008340000 */
[--C-:B------:R-:W-:Y:S01]  /*7220*/  HADD2.F32 R0, -RZ, R2.reuse.H0_H0 ;  /* 0x20000002ff007230 */ /* 0x100fe20000004100 */
[----:B------:R-:W-:Y:S01]  /*7230*/  NOP ;  /* 0x0000000000007918 */ /* 0x000fe20000000000 */
[----:B------:R-:W-:Y:S01]  /*7240*/  HADD2.F32 R2, -RZ, R2.H1_H1 ;  /* 0x30000002ff027230 */ /* 0x000fe20000004100 */
[----:B------:R-:W-:Y:S01]  /*7250*/  UIADD3 UR5, UPT, UPT, UR5, 0xc0, URZ ;  /* 0x000000c005057890 */ /* 0x000fe2000fffe0ff */
[--C-:B------:R-:W-:Y:S01]  /*7260*/  HADD2.F32 R86, -RZ, R149.reuse.H1_H1 ;  /* 0x30000095ff567230 */ /* 0x100fe20000004100 */
[----:B------:R-:W-:Y:S01]  /*7270*/  F2FP.F16.E4M3.UNPACK_B R132, R161 ;  /* 0x000000a1ff84723e */ /* 0x000fe200020006ff */
[--C-:B------:R-:W-:Y:S01]  /*7280*/  HADD2.F32 R114, -RZ, R116.reuse.H0_H0 ;  /* 0x20000074ff727230 */ /* 0x100fe20000004100 */
[----:B------:R-:W-:Y:S01]  /*7290*/  UPRMT UR5, UR37, 0x654, UR5 ;  /* 0x0000065425057896 */ /* 0x000fe20008000005 */
[----:B------:R-:W-:Y:S01]  /*72a0*/  HADD2.F32 R117, -RZ, R116.H1_H1 ;  /* 0x30000074ff757230 */ /* 0x000fe20000004100 */
[----:B------:R-:W-:Y:S01]  /*72b0*/  F2FP.F16.E4M3.UNPACK_B R136, R162 ;  /* 0x000000a2ff88723e */ /* 0x000fe200020006ff */
[--C-:B------:R-:W-:Y:S01]  /*72c0*/  HADD2.F32 R118, -RZ, R120.reuse.H0_H0 ;  /* 0x20000078ff767230 */ /* 0x100fe20000004100 */
[----:B------:R-:W-:Y:S01]  /*72d0*/  F2FP.F16.E4M3.UNPACK_B R152, R152.H1 ;  /* 0x00000098ff98723e */ /* 0x000fe200030006ff */
[----:B------:R-:W-:Y:S01]  /*72e0*/  HADD2.F32 R121, -RZ, R120.H1_H1 ;  /* 0x30000078ff797230 */ /* 0x000fe20000004100 */
[----:B------:R-:W-:Y:S01]  /*72f0*/  F2FP.F16.E4M3.UNPACK_B R153, R153.H1 ;  /* 0x00000099ff99723e */ /* 0x000fe200030006ff */
[--C-:B------:R-:W-:Y:S01]  /*7300*/  HADD2.F32 R122, -RZ, R124.reuse.H0_H0 ;  /* 0x2000007cff7a7230 */ /* 0x100fe20000004100 */
[----:B------:R-:W-:Y:S01]  /*7310*/  F2FP.F16.E4M3.UNPACK_B R154, R154.H1 ;  /* 0x0000009aff9a723e */ /* 0x000fe200030006ff */
[----:B-1----:R-:W-:Y:S01]  /*7320*/  SYNCS.ARRIVE.TRANS64.RED.A1T0 RZ, [UR5], RZ ;  /* 0x000000ffffff79a7 */ /* 0x002fe20008100405 */
[----:B------:R-:W-:Y:S01]  /*7330*/  HADD2.F32 R125, -RZ, R124.H1_H1 ;  /* 0x3000007cff7d7230 */ /* 0x000fe20000004100 */
[----:B------:R-:W-:Y:S01]  /*7340*/  F2FP.F16.E4M3.UNPACK_B R155, R155.H1 ;  /* 0x0000009bff9b723e */ /* 0x000fe200030006ff */
[--C-:B------:R-:W-:Y:S01]  /*7350*/  HADD2.F32 R126, -RZ, R128.reuse.H0_H0 ;  /* 0x20000080ff7e7230 */ /* 0x100fe20000004100 */
[----:B------:R-:W-:Y:S01]  /*7360*/  F2FP.F16.E4M3.UNPACK_B R156, R156.H1 ;  /* 0x0000009cff9c723e */ /* 0x000fe200030006ff */
[----:B------:R-:W-:Y:S01]  /*7370*/  HADD2.F32 R129, -RZ, R128.H1_H1 ;  /* 0x30000080ff817230 */ /* 0x000fe20000004100 */
[----:B------:R-:W-:Y:S01]  /*7380*/  F2FP.F16.E4M3.UNPACK_B R157, R157.H1 ;  /* 0x0000009dff9d723e */ /* 0x000fe200030006ff */
[C---:B------:R-:W-:Y:S01]  /*7390*/  FMUL R4, R78.reuse, R4 ;  /* 0x000000044e047220 */ /* 0x040fe20000400000 */
[C---:B------:R-:W-:Y:S01]  /*73a0*/  FMUL R5, R78.reuse, R5 ;  /* 0x000000054e057220 */ /* 0x040fe20000400000 */
[----:B------:R-:W-:Y:S02]  /*73b0*/  HADD2.F32 R3, -RZ, R148.H0_H0 ;  /* 0x20000094ff037230 */ /* 0x000fe40000004100 */
        /* <DEDUP_REMOVED lines=9> */
[C---:B------:R-:W-:Y:S01]  /*7450*/  FMUL R2, R78.reuse, R21 ;  /* 0x000000154e027220 */ /* 0x040fe20000400000 */
[C---:B------:R-:W-:Y:S01]  /*7460*/  FMUL R21, R78.reuse, R28 ;  /* 0x0000001c4e157220 */ /* 0x040fe20000400000 */
[----:B------:R-:W-:Y:S02]  /*7470*/  HADD2.F32 R130, -RZ, R132.H0_H0 ;  /* 0x20000084ff827230 */ /* 0x000fe40000004100 */
[C---:B------:R-:W-:Y:S01]  /*7480*/  FMUL R6, R78.reuse, R6 ;  /* 0x000000064e067220 */ /* 0x040fe20000400000 */
[----:B------:R-:W-:Y:S02]  /*7490*/  HADD2.F32 R82, -RZ, R148.H1_H1 ;  /* 0x30000094ff527230 */ /* 0x000fe40000004100 */
[C---:B------:R-:W-:Y:S01]  /*74a0*/  FMUL R7, R78.reuse, R7 ;  /* 0x000000074e077220 */ /* 0x040fe20000400000 */
[----:B------:R-:W-:Y:S02]  /*74b0*/  HADD2.F32 R85, -RZ, R149.H0_H0 ;  /* 0x20000095ff557230 */ /* 0x000fe40000004100 */
[C---:B------:R-:W-:Y:S01]  /*74c0*/  FFMA R6, R81.reuse, R3, R6 ;  /* 0x0000000351067223 */ /* 0x040fe20000000006 */
[----:B------:R-:W-:Y:S02]  /*74d0*/  HADD2.F32 R133, -RZ, R132.H1_H1 ;  /* 0x30000084ff857230 */ /* 0x000fe40000004100 */
[C---:B------:R-:W-:Y:S01]  /*74e0*/  FFMA R7, R81.reuse, R82, R7 ;  /* 0x0000005251077223 */ /* 0x040fe20000000007 */
[C---:B------:R-:W-:Y:S01]  /*74f0*/  FFMA R8, R81.reuse, R83, R8 ;  /* 0x0000005351087223 */ /* 0x040fe20000000008 */
[C---:B------:R-:W-:Y:S01]  /*7500*/  FFMA R9, R81.reuse, R84, R9 ;  /* 0x0000005451097223 */ /* 0x040fe20000000009 */
[--C-:B------:R-:W-:Y:S02]  /*7510*/  HADD2.F32 R82, -RZ, R138.reuse.H0_H0 ;  /* 0x2000008aff527230 */ /* 0x100fe40000004100 */
[C---:B------:R-:W-:Y:S01]  /*7520*/  FMUL R10, R78.reuse, R10 ;  /* 0x0000000a4e0a7220 */ /* 0x040fe20000400000 */
[----:B------:R-:W-:Y:S02]  /*7530*/  HADD2.F32 R83, -RZ, R138.H1_H1 ;  /* 0x3000008aff537230 */ /* 0x000fe40000004100 */
[C---:B------:R-:W-:Y:S01]  /*7540*/  FMUL R11, R78.reuse, R11 ;  /* 0x0000000b4e0b7220 */ /* 0x040fe20000400000 */
[----:B------:R-:W-:Y:S02]  /*7550*/  HADD2.F32 R89, -RZ, R150.H0_H0 ;  /* 0x20000096ff597230 */ /* 0x000fe40000004100 */
[C---:B------:R-:W-:Y:S01]  /*7560*/  FFMA R10, R81.reuse, R85, R10 ;  /* 0x00000055510a7223 */ /* 0x040fe2000000000a */
[--C-:B------:R-:W-:Y:S02]  /*7570*/  HADD2.F32 R134, -RZ, R136.reuse.H0_H0 ;  /* 0x20000088ff867230 */ /* 0x100fe40000004100 */
[C---:B------:R-:W-:Y:S01]  /*7580*/  FFMA R11, R81.reuse, R86, R11 ;  /* 0x00000056510b7223 */ /* 0x040fe2000000000b */
[C---:B------:R-:W-:Y:S01]  /*7590*/  FFMA R12, R81.reuse, R87, R12 ;  /* 0x00000057510c7223 */ /* 0x040fe2000000000c */
[----:B------:R-:W-:Y:S01]  /*75a0*/  FFMA R13, R81, R88, R13 ;  /* 0x00000058510d7223 */ /* 0x000fe2000000000d */
[----:B------:R-:W-:Y:S01]  /*75b0*/  F2FP.SATFINITE.E4M3.F32.PACK_AB_MERGE_C R86, R7, R6, RZ ;  /* 0x000000060756723e */ /* 0x000fe200048070ff */
[C---:B------:R-:W-:Y:S01]  /*75c0*/  FMUL R7, R78.reuse, R24 ;  /* 0x000000184e077220 */ /* 0x040fe20000400000 */
[----:B------:R-:W-:Y:S01]  /*75d0*/  F2FP.SATFINITE.E4M3.F32.PACK_AB_MERGE_C R138, R11, R10, RZ ;  /* 0x0000000a0b8a723e */ /* 0x000fe200048070ff */
[C---:B------:R-:W-:Y:S01]  /*75e0*/  FMUL R10, R78.reuse, R25 ;  /* 0x000000194e0a7220 */ /* 0x040fe20000400000 */
[C---:B------:R-:W-:Y:S01]  /*75f0*/  FMUL R25, R78.reuse, R32 ;  /* 0x000000204e197220 */ /* 0x040fe20000400000 */
[----:B------:R-:W-:Y:S02]  /*7600*/  HADD2.F32 R137, -RZ, R136.H1_H1 ;  /* 0x30000088ff897230 */ /* 0x000fe40000004100 */
[C---:B------:R-:W-:Y:S01]  /*7610*/  FMUL R14, R78.reuse, R14 ;  /* 0x0000000e4e0e7220 */ /* 0x040fe20000400000 */
[----:B------:R-:W-:Y:S02]  /*7620*/  HADD2.F32 R90, -RZ, R150.H1_H1 ;  /* 0x30000096ff5a7230 */ /* 0x000fe40000004100 */
[C---:B------:R-:W-:Y:S01]  /*7630*/  FMUL R15, R78.reuse, R15 ;  /* 0x0000000f4e0f7220 */ /* 0x040fe20000400000 */
[--C-:B------:R-:W-:Y:S02]  /*7640*/  HADD2.F32 R93, -RZ, R151.reuse.H0_H0 ;  /* 0x20000097ff5d7230 */ /* 0x100fe40000004100 */
[C---:B------:R-:W-:Y:S01]  /*7650*/  FFMA R14, R81.reuse, R89, R14 ;  /* 0x00000059510e7223 */ /* 0x040fe2000000000e */
[----:B------:R-:W-:Y:S02]  /*7660*/  HADD2.F32 R94, -RZ, R151.H1_H1 ;  /* 0x30000097ff5e7230 */ /* 0x000fe40000004100 */
[C---:B------:R-:W-:Y:S01]  /*7670*/  FFMA R15, R81.reuse, R90, R15 ;  /* 0x0000005a510f7223 */ /* 0x040fe2000000000f */
[C---:B------:R-:W-:Y:S01]  /*7680*/  FFMA R16, R81.reuse, R91, R16 ;  /* 0x0000005b51107223 */ /* 0x040fe20000000010 */
[----:B------:R-:W-:Y:S01]  /*7690*/  FFMA R17, R81, R92, R17 ;  /* 0x0000005c51117223 */ /* 0x000fe20000000011 */
[C---:B------:R-:W-:Y:S01]  /*76a0*/  FMUL R18, R78.reuse, R18 ;  /* 0x000000124e127220 */ /* 0x040fe20000400000 */
[C---:B------:R-:W-:Y:S01]  /*76b0*/  FMUL R19, R78.reuse, R19 ;  /* 0x000000134e137220 */ /* 0x040fe20000400000 */
[--C-:B------:R-:W-:Y:S01]  /*76c0*/  HADD2.F32 R96, -RZ, R152.reuse.H0_H0 ;  /* 0x20000098ff607230 */ /* 0x100fe20000004100 */
[----:B------:R-:W-:Y:S01]  /*76d0*/  F2FP.SATFINITE.E4M3.F32.PACK_AB_MERGE_C R14, R15, R14, RZ ;  /* 0x0000000e0f0e723e */ /* 0x000fe200048070ff */
[C---:B------:R-:W-:Y:S01]  /*76e0*/  FFMA R18, R81.reuse, R93, R18 ;  /* 0x0000005d51127223 */ /* 0x040fe20000000012 */
[C---:B------:R-:W-:Y:S01]  /*76f0*/  FFMA R19, R81.reuse, R94, R19 ;  /* 0x0000005e51137223 */ /* 0x040fe20000000013 */
[C---:B------:R-:W-:Y:S01]  /*7700*/  FFMA R0, R81.reuse, R95, R0 ;  /* 0x0000005f51007223 */ /* 0x040fe20000000000 */
[----:B------:R-:W-:Y:S01]  /*7710*/  FFMA R2, R81, R97, R2 ;  /* 0x0000006151027223 */ /* 0x000fe20000000002 */
[----:B------:R-:W-:Y:S02]  /*7720*/  HADD2.F32 R99, -RZ, R152.H1_H1 ;  /* 0x30000098ff637230 */ /* 0x000fe40000004100 */
[C---:B------:R-:W-:Y:S01]  /*7730*/  FMUL R3, R78.reuse, R22 ;  /* 0x000000164e037220 */ /* 0x040fe20000400000 */
[----:B------:R-:W-:Y:S01]  /*7740*/  F2FP.SATFINITE.E4M3.F32.PACK_AB_MERGE_C R18, R19, R18, RZ ;  /* 0x000000121312723e */ /* 0x000fe200048070ff */
[C---:B------:R-:W-:Y:S01]  /*7750*/  FMUL R22, R78.reuse, R29 ;  /* 0x0000001d4e167220 */ /* 0x040fe20000400000 */
[C---:B------:R-:W-:Y:S01]  /*7760*/  FMUL R29, R78.reuse, R36 ;  /* 0x000000244e1d7220 */ /* 0x040fe20000400000 */
[C---:B------:R-:W-:Y:S01]  /*7770*/  FFMA R3, R81.reuse, R96, R3 ;  /* 0x0000006051037223 */ /* 0x040fe20000000003 */
[C---:B------:R-:W-:Y:S01]  /*7780*/  FMUL R6, R78.reuse, R23 ;  /* 0x000000174e067220 */ /* 0x040fe20000400000 */
[--C-:B------:R-:W-:Y:S02]  /*7790*/  HADD2.F32 R100, -RZ, R153.reuse.H0_H0 ;  /* 0x20000099ff647230 */ /* 0x100fe40000004100 */
[C---:B------:R-:W-:Y:S01]  /*77a0*/  FMUL R11, R78.reuse, R26 ;  /* 0x0000001a4e0b7220 */ /* 0x040fe20000400000 */
[----:B------:R-:W-:Y:S02]  /*77b0*/  HADD2.F32 R103, -RZ, R153.H1_H1 ;  /* 0x30000099ff677230 */ /* 0x000fe40000004100 */
[C---:B------:R-:W-:Y:S01]  /*77c0*/  FFMA R6, R81.reuse, R99, R6 ;  /* 0x0000006351067223 */ /* 0x040fe20000000006 */
[C---:B------:R-:W-:Y:S01]  /*77d0*/  FFMA R7, R81.reuse, R98, R7 ;  /* 0x0000006251077223 */ /* 0x040fe20000000007 */
[C---:B------:R-:W-:Y:S01]  /*77e0*/  FFMA R10, R81.reuse, R101, R10 ;  /* 0x00000065510a7223 */ /* 0x040fe2000000000a */
[C---:B------:R-:W-:Y:S01]  /*77f0*/  FFMA R11, R81.reuse, R100, R11 ;  /* 0x00000064510b7223 */ /* 0x040fe2000000000b */
[----:B------:R-:W-:Y:S01]  /*7800*/  FMUL R26, R78, R33 ;  /* 0x000000214e1a7220 */ /* 0x000fe20000400000 */
[----:B------:R-:W-:Y:S01]  /*7810*/  F2FP.SATFINITE.E4M3.F32.PACK_AB_MERGE_C R3, R6, R3, RZ ;  /* 0x000000030603723e */ /* 0x000fe200048070ff */
[C---:B------:R-:W-:Y:S01]  /*7820*/  FMUL R33, R78.reuse, R40 ;  /* 0x000000284e217220 */ /* 0x040fe20000400000 */
        /* <DEDUP_REMOVED lines=8> */
[C---:B------:R-:W-:Y:S01]  /*78b0*/  FMUL R30, R78.reuse, R37 ;  /* 0x000000254e1e7220 */ /* 0x040fe20000400000 */
[C---:B------:R-:W-:Y:S01]  /*78c0*/  FMUL R37, R78.reuse, R44 ;  /* 0x0000002c4e257220 */ /* 0x040fe20000400000 */
[C---:B------:R-:W-:Y:S01]  /*78d0*/  FMUL R24, R78.reuse, R31 ;  /* 0x0000001f4e187220 */ /* 0x040fe20000400000 */
[----:B------:R-:W-:Y:S01]  /*78e0*/  F2FP.F16.E4M3.UNPACK_B R158, R158.H1 ;  /* 0x0000009eff9e723e */ /* 0x000fe200030006ff */
[--C-:B------:R-:W-:Y:S02]  /*78f0*/  HADD2.F32 R108, -RZ, R155.reuse.H0_H0 ;  /* 0x2000009bff6c7230 */ /* 0x100fe40000004100 */
[----:B------:R-:W-:Y:S01]  /*7900*/  FMUL R27, R78, R34 ;  /* 0x000000224e1b7220 */ /* 0x000fe20000400000 */
[----:B------:R-:W-:Y:S02]  /*7910*/  HADD2.F32 R111, -RZ, R155.H1_H1 ;  /* 0x3000009bff6f7230 */ /* 0x000fe40000004100 */
[C---:B------:R-:W-:Y:S01]  /*7920*/  FFMA R24, R81.reuse, R107, R24 ;  /* 0x0000006b51187223 */ /* 0x040fe20000000018 */
[----:B------:R-:W-:Y:S01]  /*7930*/  F2FP.F16.E4M3.UNPACK_B R159, R159.H1 ;  /* 0x0000009fff9f723e */ /* 0x000fe200030006ff */
[C---:B------:R-:W-:Y:S01]  /*7940*/  FFMA R25, R81.reuse, R106, R25 ;  /* 0x0000006a51197223 */ /* 0x040fe20000000019 */
[C---:B------:R-:W-:Y:S01]  /*7950*/  FFMA R26, R81.reuse, R109, R26 ;  /* 0x0000006d511a7223 */ /* 0x040fe2000000001a */
[----:B------:R-:W-:Y:S01]  /*7960*/  F2FP.F16.E4M3.UNPACK_B R160, R160.H1 ;  /* 0x000000a0ffa0723e */ /* 0x000fe200030006ff */
[C---:B------:R-:W-:Y:S01]  /*7970*/  FFMA R27, R81.reuse, R108, R27 ;  /* 0x0000006c511b7223 */ /* 0x040fe2000000001b */
[----:B------:R-:W-:Y:S01]  /*7980*/  F2FP.SATFINITE.E4M3.F32.PACK_AB_MERGE_C R6, R24, R23, RZ ;  /* 0x000000171806723e */ /* 0x000fe200048070ff */
[C---:B------:R-:W-:Y:S01]  /*7990*/  FMUL R34, R78.reuse, R41 ;  /* 0x000000294e227220 */ /* 0x040fe20000400000 */
[C---:B------:R-:W-:Y:S01]  /*79a0*/  FMUL R41, R78.reuse, R48 ;  /* 0x000000304e297220 */ /* 0x040fe20000400000 */
[----:B------:R-:W-:Y:S01]  /*79b0*/  FMUL R28, R78, R35 ;  /* 0x000000234e1c7220 */ /* 0x000fe20000400000 */
[----:B------:R-:W-:Y:S01]  /*79c0*/  F2FP.F16.E4M3.UNPACK_B R161, R161.H1 ;  /* 0x000000a1ffa1723e */ /* 0x000fe200030006ff */
[--C-:B------:R-:W-:Y:S01]  /*79d0*/  HADD2.F32 R112, -RZ, R156.reuse.H0_H0 ;  /* 0x2000009cff707230 */ /* 0x100fe20000004100 */
[----:B------:R-:W-:Y:S01]  /*79e0*/  F2FP.SATFINITE.E4M3.F32.PACK_AB_MERGE_C R6, R22, R21, R6 ;  /* 0x000000151606723e */ /* 0x000fe20004807006 */
[C---:B------:R-:W-:Y:S01]  /*79f0*/  FFMA R28, R81.reuse, R111, R28 ;  /* 0x0000006f511c7223 */ /* 0x040fe2000000001c */
[C---:B------:R-:W-:Y:S01]  /*7a00*/  FFMA R29, R81.reuse, R110, R29 ;  /* 0x0000006e511d7223 */ /* 0x040fe2000000001d */
[C---:B------:R-:W-:Y:S01]  /*7a10*/  FFMA R30, R81.reuse, R113, R30 ;  /* 0x00000071511e7223 */ /* 0x040fe2000000001e */
[----:B------:R-:W-:Y:S02]  /*7a20*/  HADD2.F32 R115, -RZ, R156.H1_H1 ;  /* 0x3000009cff737230 */ /* 0x000fe40000004100 */
[C---:B------:R-:W-:Y:S01]  /*7a30*/  FMUL R31, R78.reuse, R38 ;  /* 0x000000264e1f7220 */ /* 0x040fe20000400000 */
[----:B------:R-:W-:Y:S01]  /*7a40*/  F2FP.F16.E4M3.UNPACK_B R162, R162.H1 ;  /* 0x000000a2ffa2723e */ /* 0x000fe200030006ff */
[C---:B------:R-:W-:Y:S01]  /*7a50*/  FMUL R38, R78.reuse, R45 ;  /* 0x0000002d4e267220 */ /* 0x040fe20000400000 */
[C---:B------:R-:W-:Y:S01]  /*7a60*/  FMUL R45, R78.reuse, R52 ;  /* 0x000000344e2d7220 */ /* 0x040fe20000400000 */
[----:B------:R-:W-:Y:S01]  /*7a70*/  F2FP.F16.E4M3.UNPACK_B R163, R163.H1 ;  /* 0x000000a3ffa3723e */ /* 0x000fe200030006ff */
[----:B------:R-:W-:Y:S01]  /*7a80*/  FFMA R31, R81, R112, R31 ;  /* 0x00000070511f7223 */ /* 0x000fe2000000001f */
[----:B------:R-:W-:Y:S01]  /*7a90*/  FMUL R52, R78, R59 ;  /* 0x0000003b4e347220 */ /* 0x000fe20000400000 */
[----:B------:R-:W-:Y:S01]  /*7aa0*/  IADD3 R76, PT, PT, R76, 0x1, RZ ;  /* 0x000000014c4c7810 */ /* 0x000fe20007ffe0ff */
[C---:B------:R-:W-:Y:S01]  /*7ab0*/  FMUL R59, R78.reuse, R66 ;  /* 0x000000424e3b7220 */ /* 0x040fe20000400000 */
[----:B------:R-:W-:Y:S01]  /*7ac0*/  F2FP.SATFINITE.E4M3.F32.PACK_AB_MERGE_C R66, R13, R12, R14 ;  /* 0x0000000c0d42723e */ /* 0x000fe2000480700e */
[C---:B------:R-:W-:Y:S01]  /*7ad0*/  FMUL R32, R78.reuse, R39 ;  /* 0x000000274e207220 */ /* 0x040fe20000400000 */
[--C-:B------:R-:W-:Y:S02]  /*7ae0*/  HADD2.F32 R116, -RZ, R157.reuse.H0_H0 ;  /* 0x2000009dff747230 */ /* 0x100fe40000004100 */
[C---:B------:R-:W-:Y:S01]  /*7af0*/  FMUL R35, R78.reuse, R42 ;  /* 0x0000002a4e237220 */ /* 0x040fe20000400000 */
[----:B------:R-:W-:Y:S02]  /*7b00*/  HADD2.F32 R119, -RZ, R157.H1_H1 ;  /* 0x3000009dff777230 */ /* 0x000fe40000004100 */
[C---:B------:R-:W-:Y:S01]  /*7b10*/  FFMA R32, R81.reuse, R115, R32 ;  /* 0x0000007351207223 */ /* 0x040fe20000000020 */
[----:B------:R-:W-:Y:S01]  /*7b20*/  FMUL R36, R78, R43 ;  /* 0x0000002b4e247220 */ /* 0x000fe20000400000 */
[C---:B------:R-:W-:Y:S01]  /*7b30*/  FFMA R33, R81.reuse, R114, R33 ;  /* 0x0000007251217223 */ /* 0x040fe20000000021 */
[C---:B------:R-:W-:Y:S01]  /*7b40*/  FFMA R34, R81.reuse, R117, R34 ;  /* 0x0000007551227223 */ /* 0x040fe20000000022 */
[--C-:B------:R-:W-:Y:S01]  /*7b50*/  HADD2.F32 R120, -RZ, R158.reuse.H0_H0 ;  /* 0x2000009eff787230 */ /* 0x100fe20000004100 */
[----:B------:R-:W-:Y:S01]  /*7b60*/  F2FP.SATFINITE.E4M3.F32.PACK_AB_MERGE_C R32, R32, R31, RZ ;  /* 0x0000001f2020723e */ /* 0x000fe200048070ff */
[C---:B------:R-:W-:Y:S01]  /*7b70*/  FFMA R35, R81.reuse, R116, R35 ;  /* 0x0000007451237223 */ /* 0x040fe20000000023 */
[----:B------:R-:W-:Y:S02]  /*7b80*/  HADD2.F32 R123, -RZ, R158.H1_H1 ;  /* 0x3000009eff7b7230 */ /* 0x000fe40000004100 */
[----:B------:R-:W-:Y:S01]  /*7b90*/  FMUL R39, R78, R46 ;  /* 0x0000002e4e277220 */ /* 0x000fe20000400000 */
[----:B------:R-:W-:Y:S01]  /*7ba0*/  F2FP.SATFINITE.E4M3.F32.PACK_AB_MERGE_C R32, R30, R29, R32 ;  /* 0x0000001d1e20723e */ /* 0x000fe20004807020 */
[C---:B------:R-:W-:Y:S01]  /*7bb0*/  FFMA R36, R81.reuse, R119, R36 ;  /* 0x0000007751247223 */ /* 0x040fe20000000024 */
[C---:B------:R-:W-:Y:S01]  /*7bc0*/  FMUL R40, R78.reuse, R47 ;  /* 0x0000002f4e287220 */ /* 0x040fe20000400000 */
[C---:B------:R-:W-:Y:S01]  /*7bd0*/  FFMA R37, R81.reuse, R118, R37 ;  /* 0x0000007651257223 */ /* 0x040fe20000000025 */
[C---:B------:R-:W-:Y:S01]  /*7be0*/  FFMA R38, R81.reuse, R121, R38 ;  /* 0x0000007951267223 */ /* 0x040fe20000000026 */
[C---:B------:R-:W-:Y:S01]  /*7bf0*/  FMUL R42, R78.reuse, R49 ;  /* 0x000000314e2a7220 */ /* 0x040fe20000400000 */
[--C-:B------:R-:W-:Y:S02]  /*7c00*/  HADD2.F32 R124, -RZ, R159.reuse.H0_H0 ;  /* 0x2000009fff7c7230 */ /* 0x100fe40000004100 */
[C---:B------:R-:W-:Y:S01]  /*7c10*/  FFMA R39, R81.reuse, R120, R39 ;  /* 0x0000007851277223 */ /* 0x040fe20000000027 */
[----:B------:R-:W-:Y:S02]  /*7c20*/  HADD2.F32 R127, -RZ, R159.H1_H1 ;  /* 0x3000009fff7f7230 */ /* 0x000fe40000004100 */
[C---:B------:R-:W-:Y:S01]  /*7c30*/  FMUL R43, R78.reuse, R50 ;  /* 0x000000324e2b7220 */ /* 0x040fe20000400000 */
[C---:B------:R-:W-:Y:S01]  /*7c40*/  FFMA R40, R81.reuse, R123, R40 ;  /* 0x0000007b51287223 */ /* 0x040fe20000000028 */
[C---:B------:R-:W-:Y:S01]  /*7c50*/  FMUL R44, R78.reuse, R51 ;  /* 0x000000334e2c7220 */ /* 0x040fe20000400000 */
[C---:B------:R-:W-:Y:S01]  /*7c60*/  FFMA R41, R81.reuse, R122, R41 ;  /* 0x0000007a51297223 */ /* 0x040fe20000000029 */
[C---:B------:R-:W-:Y:S01]  /*7c70*/  FMUL R50, R78.reuse, R57 ;  /* 0x000000394e327220 */ /* 0x040fe20000400000 */
[C---:B------:R-:W-:Y:S01]  /*7c80*/  FMUL R57, R78.reuse, R64 ;  /* 0x000000404e397220 */ /* 0x040fe20000400000 */
[----:B------:R-:W-:Y:S01]  /*7c90*/  FFMA R42, R81, R125, R42 ;  /* 0x0000007d512a7223 */ /* 0x000fe2000000002a */
[C---:B------:R-:W-:Y:S01]  /*7ca0*/  FMUL R46, R78.reuse, R53 ;  /* 0x000000354e2e7220 */ /* 0x040fe20000400000 */
[--C-:B------:R-:W-:Y:S01]  /*7cb0*/  HADD2.F32 R128, -RZ, R160.reuse.H0_H0 ;  /* 0x200000a0ff807230 */ /* 0x100fe20000004100 */
[----:B------:R-:W-:Y:S01]  /*7cc0*/  F2FP.SATFINITE.E4M3.F32.PACK_AB_MERGE_C R64, R5, R4, R86 ;  /* 0x000000040540723e */ /* 0x000fe20004807056 */
[C---:B------:R-:W-:Y:S01]  /*7cd0*/  FMUL R51, R78.reuse, R58 ;  /* 0x0000003a4e337220 */ /* 0x040fe20000400000 */
[C---:B------:R-:W-:Y:S01]  /*7ce0*/  FMUL R53, R78.reuse, R60 ;  /* 0x0000003c4e357220 */ /* 0x040fe20000400000 */
[C---:B------:R-:W-:Y:S01]  /*7cf0*/  FFMA R43, R81.reuse, R124, R43 ;  /* 0x0000007c512b7223 */ /* 0x040fe2000000002b */
[----:B------:R-:W-:Y:S02]  /*7d00*/  HADD2.F32 R131, -RZ, R160.H1_H1 ;  /* 0x300000a0ff837230 */ /* 0x000fe40000004100 */
[C---:B------:R-:W-:Y:S01]  /*7d10*/  FMUL R47, R78.reuse, R54 ;  /* 0x000000364e2f7220 */ /* 0x040fe20000400000 */
[C---:B------:R-:W-:Y:S01]  /*7d20*/  FMUL R58, R78.reuse, R65 ;  /* 0x000000414e3a7220 */ /* 0x040fe20000400000 */
[----:B------:R-:W-:Y:S01]  /*7d30*/  FMUL R60, R78, R67 ;  /* 0x000000434e3c7220 */ /* 0x000fe20000400000 */
[----:B------:R-:W-:Y:S01]  /*7d40*/  F2FP.SATFINITE.E4M3.F32.PACK_AB_MERGE_C R5, R20, R11, RZ ;  /* 0x0000000b1405723e */ /* 0x000fe200048070ff */
[----:B------:R-:W-:Y:S01]  /*7d50*/  FFMA R44, R81, R127, R44 ;  /* 0x0000007f512c7223 */ /* 0x000fe2000000002c */
[C---:B------:R-:W-:Y:S01]  /*7d60*/  FMUL R48, R78.reuse, R55 ;  /* 0x000000374e307220 */ /* 0x040fe20000400000 */
[----:B------:R-:W-:Y:S01]  /*7d70*/  F2FP.SATFINITE.E4M3.F32.PACK_AB_MERGE_C R65, R9, R8, R138 ;  /* 0x000000080941723e */ /* 0x000fe2000480708a */
[----:B------:R-:W-:Y:S01]  /*7d80*/  FFMA R45, R81, R126, R45 ;  /* 0x0000007e512d7223 */ /* 0x000fe2000000002d */
[----:B------:R-:W-:Y:S01]  /*7d90*/  F2FP.SATFINITE.E4M3.F32.PACK_AB_MERGE_C R67, R17, R16, R18 ;  /* 0x000000101143723e */ /* 0x000fe20004807012 */
[----:B------:R-:W-:Y:S01]  /*7da0*/  FMUL R49, R78, R56 ;  /* 0x000000384e317220 */ /* 0x000fe20000400000 */
[C---:B------:R-:W-:Y:S01]  /*7db0*/  FFMA R46, R81.reuse, R129, R46 ;  /* 0x00000081512e7223 */ /* 0x040fe2000000002e */
[--C-:B------:R-:W-:Y:S02]  /*7dc0*/  HADD2.F32 R132, -RZ, R161.reuse.H0_H0 ;  /* 0x200000a1ff847230 */ /* 0x100fe40000004100 */
[C---:B------:R-:W-:Y:S01]  /*7dd0*/  FFMA R47, R81.reuse, R128, R47 ;  /* 0x00000080512f7223 */ /* 0x040fe2000000002f */
[----:B------:R1:W-:Y:S01]  /*7de0*/  STS.128 [R172+UR49+0x6200], R64 ;  /* 0x00620040ac007988 */ /* 0x0003e20008000c31 */
[----:B------:R-:W-:Y:S01]  /*7df0*/  HADD2.F32 R135, -RZ, R161.H1_H1 ;  /* 0x300000a1ff877230 */ /* 0x000fe20000004100 */
[----:B------:R-:W-:Y:S01]  /*7e00*/  F2FP.SATFINITE.E4M3.F32.PACK_AB_MERGE_C R5, R10, R7, R5 ;  /* 0x000000070a05723e */ /* 0x000fe20004807005 */
[C---:B------:R-:W-:Y:S01]  /*7e10*/  FFMA R48, R81.reuse, R131, R48 ;  /* 0x0000008351307223 */ /* 0x040fe20000000030 */
[----:B------:R-:W-:Y:S01]  /*7e20*/  F2FP.SATFINITE.E4M3.F32.PACK_AB_MERGE_C R7, R28, R27, RZ ;  /* 0x0000001b1c07723e */ /* 0x000fe200048070ff */
        /* <DEDUP_REMOVED lines=8> */
[----:B------:R-:W-:Y:S01]  /*7eb0*/  FMUL R56, R78, R63 ;  /* 0x0000003f4e387220 */ /* 0x000fe20000400000 */
[----:B------:R-:W-:Y:S01]  /*7ec0*/  F2FP.SATFINITE.E4M3.F32.PACK_AB_MERGE_C R4, R2, R0, R3 ;  /* 0x000000000204723e */ /* 0x000fe20004807003 */
[C---:B------:R-:W-:Y:S01]  /*7ed0*/  FFMA R53, R81.reuse, R134, R53 ;  /* 0x0000008651357223 */ /* 0x040fe20000000035 */
[----:B------:R-:W-:Y:S01]  /*7ee0*/  F2FP.SATFINITE.E4M3.F32.PACK_AB_MERGE_C R7, R26, R25, R7 ;  /* 0x000000191a07723e */ /* 0x000fe20004807007 */
[C---:B------:R-:W-:Y:S01]  /*7ef0*/  FFMA R54, R81.reuse, R137, R54 ;  /* 0x0000008951367223 */ /* 0x040fe20000000036 */
[--C-:B------:R-:W-:Y:S02]  /*7f00*/  HADD2.F32 R84, -RZ, R163.reuse.H0_H0 ;  /* 0x200000a3ff547230 */ /* 0x100fe40000004100 */
[C---:B------:R-:W-:Y:S01]  /*7f10*/  FFMA R55, R81.reuse, R136, R55 ;  /* 0x0000008851377223 */ /* 0x040fe20000000037 */
[----:B------:R-:W-:Y:S01]  /*7f20*/  HADD2.F32 R85, -RZ, R163.H1_H1 ;  /* 0x300000a3ff557230 */ /* 0x000fe20000004100 */
[----:B------:R1:W-:Y:S01]  /*7f30*/  STS.128 [R204+0x6010], R4 ;  /* 0x00601004cc007388 */ /* 0x0003e20000000c00 */
[----:B------:R-:W-:Y:S01]  /*7f40*/  F2FP.SATFINITE.E4M3.F32.PACK_AB_MERGE_C R35, R36, R35, RZ ;  /* 0x000000232423723e */ /* 0x000fe200048070ff */
[C---:B------:R-:W-:Y:S01]  /*7f50*/  FFMA R56, R81.reuse, R139, R56 ;  /* 0x0000008b51387223 */ /* 0x040fe20000000038 */
[----:B------:R-:W-:Y:S01]  /*7f60*/  F2FP.SATFINITE.E4M3.F32.PACK_AB_MERGE_C R39, R40, R39, RZ ;  /* 0x000000272827723e */ /* 0x000fe200048070ff */
[C---:B------:R-:W-:Y:S01]  /*7f70*/  FFMA R57, R81.reuse, R82, R57 ;  /* 0x0000005251397223 */ /* 0x040fe20000000039 */
[----:B------:R-:W-:Y:S01]  /*7f80*/  F2FP.SATFINITE.E4M3.F32.PACK_AB_MERGE_C R43, R44, R43, RZ ;  /* 0x0000002b2c2b723e */ /* 0x000fe200048070ff */
[C---:B------:R-:W-:Y:S01]  /*7f90*/  FFMA R58, R81.reuse, R83, R58 ;  /* 0x00000053513a7223 */ /* 0x040fe2000000003a */
[C---:B------:R-:W-:Y:S01]  /*7fa0*/  FFMA R59, R81.reuse, R84, R59 ;  /* 0x00000054513b7223 */ /* 0x040fe2000000003b */
[----:B------:R-:W-:Y:S01]  /*7fb0*/  F2FP.SATFINITE.E4M3.F32.PACK_AB_MERGE_C R33, R34, R33, R35 ;  /* 0x000000212221723e */ /* 0x000fe20004807023 */
        /* <DEDUP_REMOVED lines=11> */
[----:B------:R-:W-:Y:S05]  /*8070*/  F2FP.SATFINITE.E4M3.F32.PACK_AB_MERGE_C R51, R58, R57, R59 ;  /* 0x000000393a33723e */ /* 0x000fea000480703b */
        /* <DEDUP_REMOVED lines=9> */
[----:B------:R-:W-:Y:S02]  /*8110*/  UIADD3 UR8, UP0, UPT, UR52, 0x680, URZ ;  /* 0x0000068034087890 */ /* 0x000fe4000ff1e0ff */
[----:B------:R-:W-:Y:S02]  /*8120*/  UIADD3 UR5, UPT, UPT, UR41, 0x40, URZ ;  /* 0x0000004029057890 */ /* 0x000fe4000fffe0ff */
[----:B------:R-:W-:Y:S02]  /*8130*/  UIADD3 UR4, UPT, UPT, UR49, 0x6200, URZ ;  /* 0x0000620031047890 */ /* 0x000fe4000fffe0ff */
[----:B------:R-:W-:Y:S01]  /*8140*/  UIADD3.X UR9, UPT, UPT, URZ, UR53, URZ, UP0, !UPT ;  /* 0x00000035ff097290 */ /* 0x000fe200087fe4ff */
[----:B------:R-:W-:Y:S01]  /*8150*/  UMOV UR6, UR42 ;  /* 0x0000002a00067c82 */ /* 0x000fe20008000000 */
[----:B------:R-:W-:Y:S07]  /*8160*/  UMOV UR7, UR36 ;  /* 0x0000002400077c82 */ /* 0x000fee0008000000 */
[----:B------:R2:W-:Y:S01]  /*8170*/  UTMASTG.3D [UR4], [UR8] ;  /* 0x00000004080073b5 */ /* 0x0005e20008010000 */
[----:B------:R0:W-:Y:S01]  /*8180*/  UTMACMDFLUSH ;  /* 0x00000000000079b7 */ /* 0x0001e20000000000 */
[----:B--2---:R-:W-:Y:S04]  /*8190*/  DEPBAR.LE SB0, 0x1 ;  /* 0x000080400000791a */ /* 0x004fe80000000000 */
.L_x_105:
[----:B------:R-:W-:Y:S05]  /*81a0*/  BSYNC.RECONVERGENT B0 ;  /* 0x0000000000007941 */ /* 0x000fea0003800200 */
.L_x_104:
[----:B------:R-:W-:Y:S01]  /*81b0*/  BAR.SYNC.DEFER_BLOCKING 0x1, 0x80 ;  /* 0x0042000000007b1d */ /* 0x000fe20000010000 */
[----:B------:R-:W-:Y:S01]  /*81c0*/  ISETP.NE.AND P2, PT, R194, RZ, PT ;  /* 0x000000ffc200720c */ /* 0x000fe20003f45270 */
[----:B------:R-:W-:Y:S01]  /*81d0*/  IMAD.IADD R20, R75, 0x1, R147 ;  /* 0x000000014b147824 */ /* 0x000fe200078e0293 */
[----:B------:R-:W-:Y:S01]  /*81e0*/  ISETP.NE.AND P0, PT, R195, 0x2, PT ;  /* 0x00000002c300780c */ /* 0x000fe20003f05270 */
[----:B------:R-:W-:Y:S01]  /*81f0*/  IMAD.IADD R21, R77, 0x1, R170 ;  /* 0x000000014d157824 */ /* 0x000fe200078e02aa */
[----:B------:R-:W-:Y:S02]  /*8200*/  ISETP.NE.AND P1, PT, R76, 0x4, PT ;  /* 0x000000044c00780c */ /* 0x000fe40003f25270 */
[----:B------:R-:W-:Y:S02]  /*8210*/  SEL R3, RZ, 0x1, P0 ;  /* 0x00000001ff037807 */ /* 0x000fe40000000000 */
[----:B------:R-:W-:Y:S02]  /*8220*/  SEL R0, RZ, 0x1, P1 ;  /* 0x00000001ff007807 */ /* 0x000fe40000800000 */
[----:B------:R-:W-:Y:S02]  /*8230*/  LOP3.LUT R182, R182, R3, RZ, 0x3c, !PT ;  /* 0x00000003b6b67212 */ /* 0x000fe400078e3cff */
[----:B------:R-:W-:Y:S02]  /*8240*/  LOP3.LUT R183, R183, R0, RZ, 0x3c, !PT ;  /* 0x00000000b7b77212 */ /* 0x000fe400078e3cff */
[----:B------:R-:W-:Y:S02]  /*8250*/  @P2 R2UR UR36, R179 ;  /* 0x00000000b32422ca */ /* 0x000fe400000e0000 */
[----:B------:R-:W-:Y:S02]  /*8260*/  SEL R195, R195, RZ, P0 ;  /* 0x000000ffc3c37207 */ /* 0x000fe40000000000 */
[----:B------:R-:W-:Y:S01]  /*8270*/  SEL R76, R76, RZ, P1 ;  /* 0x000000ff4c4c7207 */ /* 0x000fe20000800000 */
[----:B------:R-:W-:Y:S10]  /*8280*/  @P2 BRA `(.L_x_106) ;  /* 0xffffffc400bc2947 */ /* 0x000ff4000383ffff */
[----:B------:R-:W-:Y:S05]  /*8290*/  EXIT ;  /* 0x000000000000794d */ /* 0x000fea0003800000 */
.L_x_19:
[----:B--2---:R2:W1:Y:S02]  /*82a0*/  SYNCS.PHASECHK.TRANS64.TRYWAIT P0, [R3+URZ+0xf0], R2 ;  /* 0x0000f002030075a7 */ /* 0x00446400080011ff */
[----:B-1----:R-:W-:Y:S05]  /*82b0*/  @!P0 NANOSLEEP.SYNCS 0x989680 ;  /* 0x009896800000895d */ /* 0x002fea0003900000 */
[----:B------:R-:W1:Y:S02]  /*82c0*/  @!P0 SYNCS.PHASECHK.TRANS64 P0, [R3+URZ+0xf0], R2 ;  /* 0x0000f002030085a7 */ /* 0x000e6400080010ff */
[----:B-1----:R-:W-:Y:S05]  /*82d0*/  @!P0 BRA `(.L_x_19) ;  /* 0xfffffffc00f08947 */ /* 0x002fea000383ffff */
[----:B------:R-:W-:Y:S05]  /*82e0*/  BRA `(.L_x_107) ;  /* 0xffffff9000b47947 */ /* 0x000fea000383ffff */
.L_x_22:
[----:B-1----:R-:W-:-:S07]  /*82f0*/  MOV R2, UR33 ;  /* 0x0000002100027c02 */ /* 0x002fce0008000f00 */
.L_x_108:
[----:B-1----:R1:W2:Y:S02]  /*8300*/  SYNCS.PHASECHK.TRANS64.TRYWAIT P0, [R2+URZ+0x28], R5 ;  /* 0x00002805020075a7 */ /* 0x0022a400080011ff */
[----:B--2---:R-:W-:Y:S05]  /*8310*/  @!P0 NANOSLEEP.SYNCS 0x989680 ;  /* 0x009896800000895d */ /* 0x004fea0003900000 */
[----:B------:R-:W2:Y:S02]  /*8320*/  @!P0 SYNCS.PHASECHK.TRANS64 P0, [R2+URZ+0x28], R5 ;  /* 0x00002805020085a7 */ /* 0x000ea400080010ff */
[----:B--2---:R-:W-:Y:S05]  /*8330*/  @!P0 BRA `(.L_x_108) ;  /* 0xfffffffc00f08947 */ /* 0x004fea000383ffff */
[----:B------:R-:W-:Y:S05]  /*8340*/  BRA `(.L_x_21) ;  /* 0xffffff9400047947 */ /* 0x000fea000383ffff */
.L_x_28:
[----:B-1----:R-:W-:-:S07]  /*8350*/  MOV R2, UR17 ;  /* 0x0000001100027c02 */ /* 0x002fce0008000f00 */
.L_x_109:
[----:B-1----:R1:W2:Y:S02]  /*8360*/  SYNCS.PHASECHK.TRANS64.TRYWAIT P0, [R2+URZ+0x28], R5 ;  /* 0x00002805020075a7 */ /* 0x0022a400080011ff */
[----:B--2---:R-:W-:Y:S05]  /*8370*/  @!P0 NANOSLEEP.SYNCS 0x989680 ;  /* 0x009896800000895d */ /* 0x004fea0003900000 */
[----:B------:R-:W2:Y:S02]  /*8380*/  @!P0 SYNCS.PHASECHK.TRANS64 P0, [R2+URZ+0x28], R5 ;  /* 0x00002805020085a7 */ /* 0x000ea400080010ff */
[----:B--2---:R-:W-:Y:S05]  /*8390*/  @!P0 BRA `(.L_x_109) ;  /* 0xfffffffc00f08947 */ /* 0x004fea000383ffff */
[----:B------:R-:W-:Y:S05]  /*83a0*/  BRA `(.L_x_27) ;  /* 0xffffff9400a87947 */ /* 0x000fea000383ffff */
.L_x_32:
[----:B-1----:R1:W2:Y:S02]  /*83b0*/  SYNCS.PHASECHK.TRANS64.TRYWAIT P0, [R2+URZ+0x80], R3 ;  /* 0x00008003020075a7 */ /* 0x0022a400080011ff */
[----:B--2---:R-:W-:Y:S05]  /*83c0*/  @!P0 NANOSLEEP.SYNCS 0x989680 ;  /* 0x009896800000895d */ /* 0x004fea0003900000 */
[----:B------:R-:W2:Y:S02]  /*83d0*/  @!P0 SYNCS.PHASECHK.TRANS64 P0, [R2+URZ+0x80], R3 ;  /* 0x00008003020085a7 */ /* 0x000ea400080010ff */
[----:B--2---:R-:W-:Y:S05]  /*83e0*/  @!P0 BRA `(.L_x_32) ;  /* 0xfffffffc00f08947 */ /* 0x004fea000383ffff */
[----:B------:R-:W-:Y:S05]  /*83f0*/  BRA `(.L_x_110) ;  /* 0xffffff9800347947 */ /* 0x000fea000383ffff */
.L_x_36:
[----:B----4-:R-:W-:-:S07]  /*8400*/  MOV R0, UR5 ;  /* 0x0000000500007c02 */ /* 0x010fce0008000f00 */
.L_x_111:
[----:B-1----:R1:W2:Y:S02]  /*8410*/  SYNCS.PHASECHK.TRANS64.TRYWAIT P0, [R0+URZ], R3 ;  /* 0x00000003000075a7 */ /* 0x0022a400080011ff */
[----:B--2---:R-:W-:Y:S05]  /*8420*/  @!P0 NANOSLEEP.SYNCS 0x989680 ;  /* 0x009896800000895d */ /* 0x004fea0003900000 */
[----:B------:R-:W2:Y:S02]  /*8430*/  @!P0 SYNCS.PHASECHK.TRANS64 P0, [R0+URZ], R3 ;  /* 0x00000003000085a7 */ /* 0x000ea400080010ff */
[----:B--2---:R-:W-:Y:S05]  /*8440*/  @!P0 BRA `(.L_x_111) ;  /* 0xfffffffc00f08947 */ /* 0x004fea000383ffff */
[----:B------:R-:W-:Y:S05]  /*8450*/  BRA `(.L_x_112) ;  /* 0xffffff9c00a47947 */ /* 0x000fea000383ffff */
.L_x_37:
[----:B----4-:R-:W-:-:S07]  /*8460*/  MOV R0, UR5 ;  /* 0x0000000500007c02 */ /* 0x010fce0008000f00 */
.L_x_113:
[----:B-1----:R1:W2:Y:S02]  /*8470*/  SYNCS.PHASECHK.TRANS64.TRYWAIT P0, [R0+URZ], R3 ;  /* 0x00000003000075a7 */ /* 0x0022a400080011ff */
[----:B--2---:R-:W-:Y:S05]  /*8480*/  @!P0 NANOSLEEP.SYNCS 0x989680 ;  /* 0x009896800000895d */ /* 0x004fea0003900000 */
[----:B------:R-:W2:Y:S02]  /*8490*/  @!P0 SYNCS.PHASECHK.TRANS64 P0, [R0+URZ], R3 ;  /* 0x00000003000085a7 */ /* 0x000ea400080010ff */
[----:B--2---:R-:W-:Y:S05]  /*84a0*/  @!P0 BRA `(.L_x_113) ;  /* 0xfffffffc00f08947 */ /* 0x004fea000383ffff */
[----:B------:R-:W-:Y:S05]  /*84b0*/  BRA `(.L_x_114) ;  /* 0xffffff9c00b07947 */ /* 0x000fea000383ffff */
.L_x_38:
[----:B----4-:R-:W-:-:S07]  /*84c0*/  MOV R0, UR5 ;  /* 0x0000000500007c02 */ /* 0x010fce0008000f00 */
.L_x_115:
[----:B-1----:R1:W2:Y:S02]  /*84d0*/  SYNCS.PHASECHK.TRANS64.TRYWAIT P0, [R0+URZ], R3 ;  /* 0x00000003000075a7 */ /* 0x0022a400080011ff */
[----:B--2---:R-:W-:Y:S05]  /*84e0*/  @!P0 NANOSLEEP.SYNCS 0x989680 ;  /* 0x009896800000895d */ /* 0x004fea0003900000 */
[----:B------:R-:W2:Y:S02]  /*84f0*/  @!P0 SYNCS.PHASECHK.TRANS64 P0, [R0+URZ], R3 ;  /* 0x00000003000085a7 */ /* 0x000ea400080010ff */
[----:B--2---:R-:W-:Y:S05]  /*8500*/  @!P0 BRA `(.L_x_115) ;  /* 0xfffffffc00f08947 */ /* 0x004fea000383ffff */
[----:B------:R-:W-:Y:S05]  /*8510*/  BRA `(.L_x_116) ;  /* 0xffffff9c00bc7947 */ /* 0x000fea000383ffff */
.L_x_39:
[----:B----4-:R-:W-:-:S07]  /*8520*/  MOV R0, UR5 ;  /* 0x0000000500007c02 */ /* 0x010fce0008000f00 */
.L_x_117:
[----:B-1----:R1:W2:Y:S02]  /*8530*/  SYNCS.PHASECHK.TRANS64.TRYWAIT P0, [R0+URZ], R3 ;  /* 0x00000003000075a7 */ /* 0x0022a400080011ff */
[----:B--2---:R-:W-:Y:S05]  /*8540*/  @!P0 NANOSLEEP.SYNCS 0x989680 ;  /* 0x009896800000895d */ /* 0x004fea0003900000 */
[----:B------:R-:W2:Y:S02]  /*8550*/  @!P0 SYNCS.PHASECHK.TRANS64 P0, [R0+URZ], R3 ;  /* 0x00000003000085a7 */ /* 0x000ea400080010ff */
[----:B--2---:R-:W-:Y:S05]  /*8560*/  @!P0 BRA `(.L_x_117) ;  /* 0xfffffffc00f08947 */ /* 0x004fea000383ffff */
[----:B------:R-:W-:Y:S05]  /*8570*/  BRA `(.L_x_118) ;  /* 0xffffff9c00c87947 */ /* 0x000fea000383ffff */
.L_x_42:
[----:B-1----:R1:W2:Y:S02]  /*8580*/  SYNCS.PHASECHK.TRANS64.TRYWAIT P0, [R0+URZ+0xe0], R5 ;  /* 0x0000e005000075a7 */ /* 0x0022a400080011ff */
[----:B--2---:R-:W-:Y:S05]  /*8590*/  @!P0 NANOSLEEP.SYNCS 0x989680 ;  /* 0x009896800000895d */ /* 0x004fea0003900000 */
[----:B------:R-:W2:Y:S02]  /*85a0*/  @!P0 SYNCS.PHASECHK.TRANS64 P0, [R0+URZ+0xe0], R5 ;  /* 0x0000e005000085a7 */ /* 0x000ea400080010ff */
[----:B--2---:R-:W-:Y:S05]  /*85b0*/  @!P0 BRA `(.L_x_42) ;  /* 0xfffffffc00f08947 */ /* 0x004fea000383ffff */
[----:B------:R-:W-:Y:S05]  /*85c0*/  BRA `(.L_x_119) ;  /* 0xffffffa000247947 */ /* 0x000fea000383ffff */
.L_x_43:
[----:B------:R-:W-:-:S07]  /*85d0*/  MOV R0, UR5 ;  /* 0x0000000500007c02 */ /* 0x000fce0008000f00 */
.L_x_120:
[----:B-1----:R1:W2:Y:S02]  /*85e0*/  SYNCS.PHASECHK.TRANS64.TRYWAIT P0, [R0+URZ+0x90], R5 ;  /* 0x00009005000075a7 */ /* 0x0022a400080011ff */
[----:B--2---:R-:W-:Y:S05]  /*85f0*/  @!P0 NANOSLEEP.SYNCS 0x989680 ;  /* 0x009896800000895d */ /* 0x004fea0003900000 */
[----:B------:R-:W2:Y:S02]  /*8600*/  @!P0 SYNCS.PHASECHK.TRANS64 P0, [R0+URZ+0x90], R5 ;  /* 0x00009005000085a7 */ /* 0x000ea400080010ff */
[----:B--2---:R-:W-:Y:S05]  /*8610*/  @!P0 BRA `(.L_x_120) ;  /* 0xfffffffc00f08947 */ /* 0x004fea000383ffff */
[----:B------:R-:W-:Y:S05]  /*8620*/  BRA `(.L_x_121) ;  /* 0xffffffa000347947 */ /* 0x000fea000383ffff */
.L_x_44:
[----:B-1----:R1:W2:Y:S02]  /*8630*/  SYNCS.PHASECHK.TRANS64.TRYWAIT P1, [R0+URZ+0x80], R5 ;  /* 0x00008005000075a7 */ /* 0x0022a400080211ff */
[----:B--2---:R-:W-:Y:S05]  /*8640*/  @!P1 NANOSLEEP.SYNCS 0x989680 ;  /* 0x009896800000995d */ /* 0x004fea0003900000 */
[----:B------:R-:W2:Y:S02]  /*8650*/  @!P1 SYNCS.PHASECHK.TRANS64 P1, [R0+URZ+0x80], R5 ;  /* 0x00008005000095a7 */ /* 0x000ea400080210ff */
[----:B--2---:R-:W-:Y:S05]  /*8660*/  @!P1 BRA `(.L_x_44) ;  /* 0xfffffffc00f09947 */ /* 0x004fea000383ffff */
[----:B------:R-:W-:Y:S05]  /*8670*/  BRA `(.L_x_122) ;  /* 0xffffffa000647947 */ /* 0x000fea000383ffff */
.L_x_47:
[----:B------:R-:W-:-:S07]  /*8680*/  MOV R0, UR5 ;  /* 0x0000000500007c02 */ /* 0x000fce0008000f00 */
.L_x_123:
[----:B-1----:R1:W2:Y:S02]  /*8690*/  SYNCS.PHASECHK.TRANS64.TRYWAIT P0, [R0+URZ+0x90], R3 ;  /* 0x00009003000075a7 */ /* 0x0022a400080011ff */
[----:B--2---:R-:W-:Y:S05]  /*86a0*/  @!P0 NANOSLEEP.SYNCS 0x989680 ;  /* 0x009896800000895d */ /* 0x004fea0003900000 */
[----:B------:R-:W2:Y:S02]  /*86b0*/  @!P0 SYNCS.PHASECHK.TRANS64 P0, [R0+URZ+0x90], R3 ;  /* 0x00009003000085a7 */ /* 0x000ea400080010ff */
[----:B--2---:R-:W-:Y:S05]  /*86c0*/  @!P0 BRA `(.L_x_123) ;  /* 0xfffffffc00f08947 */ /* 0x004fea000383ffff */
[----:B------:R-:W-:Y:S05]  /*86d0*/  BRA `(.L_x_46) ;  /* 0xffffffa000b87947 */ /* 0x000fea000383ffff */
.L_x_54:
[----:B-1----:R1:W2:Y:S02]  /*86e0*/  SYNCS.PHASECHK.TRANS64.TRYWAIT P1, [R0+URZ+0x80], R5 ;  /* 0x00008005000075a7 */ /* 0x0022a400080211ff */
[----:B--2---:R-:W-:Y:S05]  /*86f0*/  @!P1 NANOSLEEP.SYNCS 0x989680 ;  /* 0x009896800000995d */ /* 0x004fea0003900000 */
[----:B------:R-:W2:Y:S02]  /*8700*/  @!P1 SYNCS.PHASECHK.TRANS64 P1, [R0+URZ+0x80], R5 ;  /* 0x00008005000095a7 */ /* 0x000ea400080210ff */
[----:B--2---:R-:W-:Y:S05]  /*8710*/  @!P1 BRA `(.L_x_54) ;  /* 0xfffffffc00f09947 */ /* 0x004fea000383ffff */
[----:B------:R-:W-:Y:S05]  /*8720*/  BRA `(.L_x_124) ;  /* 0xffffffa800287947 */ /* 0x000fea000383ffff */
.L_x_55:
[----:B------:R-:W-:-:S07]  /*8730*/  MOV R3, UR7 ;  /* 0x0000000700037c02 */ /* 0x000fce0008000f00 */
.L_x_125:
[----:B-1----:R1:W2:Y:S02]  /*8740*/  SYNCS.PHASECHK.TRANS64.TRYWAIT P0, [R3+URZ+0xc0], R0 ;  /* 0x0000c000030075a7 */ /* 0x0022a400080011ff */
[----:B--2---:R-:W-:Y:S05]  /*8750*/  @!P0 NANOSLEEP.SYNCS 0x989680 ;  /* 0x009896800000895d */ /* 0x004fea0003900000 */
[----:B------:R-:W2:Y:S02]  /*8760*/  @!P0 SYNCS.PHASECHK.TRANS64 P0, [R3+URZ+0xc0], R0 ;  /* 0x0000c000030085a7 */ /* 0x000ea400080010ff */
[----:B--2---:R-:W-:Y:S05]  /*8770*/  @!P0 BRA `(.L_x_125) ;  /* 0xfffffffc00f08947 */ /* 0x004fea000383ffff */
[----:B------:R-:W-:Y:S05]  /*8780*/  BRA `(.L_x_126) ;  /* 0xffffffa800607947 */ /* 0x000fea000383ffff */
.L_x_58:
[----:B------:R-:W-:Y:S07]  /*8790*/  MOV R0, UR6 ;  /* 0x0000000600007c02 */ /* 0x000fee0008000f00 */
.L_x_127:
[----:B-1----:R1:W2:Y:S02]  /*87a0*/  SYNCS.PHASECHK.TRANS64.TRYWAIT P0, [R0+URZ], R3 ;  /* 0x00000003000075a7 */ /* 0x0022a400080011ff */
[----:B--2---:R-:W-:Y:S05]  /*87b0*/  @!P0 NANOSLEEP.SYNCS 0x989680 ;  /* 0x009896800000895d */ /* 0x004fea0003900000 */
[----:B------:R-:W2:Y:S02]  /*87c0*/  @!P0 SYNCS.PHASECHK.TRANS64 P0, [R0+URZ], R3 ;  /* 0x00000003000085a7 */ /* 0x000ea400080010ff */
[----:B--2---:R-:W-:Y:S05]  /*87d0*/  @!P0 BRA `(.L_x_127) ;  /* 0xfffffffc00f08947 */ /* 0x004fea000383ffff */
[----:B------:R-:W-:Y:S05]  /*87e0*/  BRA `(.L_x_57) ;  /* 0xffffffa8007c7947 */ /* 0x000fea000383ffff */
.L_x_61:
[----:B------:R-:W-:-:S07]  /*87f0*/  MOV R0, UR6 ;  /* 0x0000000600007c02 */ /* 0x000fce0008000f00 */
.L_x_128:
[----:B--2---:R2:W4:Y:S02]  /*8800*/  SYNCS.PHASECHK.TRANS64.TRYWAIT P0, [R0+URZ], R3 ;  /* 0x00000003000075a7 */ /* 0x00452400080011ff */
[----:B----4-:R-:W-:Y:S05]  /*8810*/  @!P0 NANOSLEEP.SYNCS 0x989680 ;  /* 0x009896800000895d */ /* 0x010fea0003900000 */
[----:B------:R-:W4:Y:S02]  /*8820*/  @!P0 SYNCS.PHASECHK.TRANS64 P0, [R0+URZ], R3 ;  /* 0x00000003000085a7 */ /* 0x000f2400080010ff */
[----:B----4-:R-:W-:Y:S05]  /*8830*/  @!P0 BRA `(.L_x_128) ;  /* 0xfffffffc00f08947 */ /* 0x010fea000383ffff */
[----:B------:R-:W-:Y:S05]  /*8840*/  BRA `(.L_x_129) ;  /* 0xffffffac00587947 */ /* 0x000fea000383ffff */
.L_x_62:
[----:B------:R-:W-:-:S07]  /*8850*/  MOV R0, UR6 ;  /* 0x0000000600007c02 */ /* 0x000fce0008000f00 */
.L_x_130:
[----:B-1----:R1:W2:Y:S02]  /*8860*/  SYNCS.PHASECHK.TRANS64.TRYWAIT P0, [R0+URZ], R3 ;  /* 0x00000003000075a7 */ /* 0x0022a400080011ff */
[----:B--2---:R-:W-:Y:S05]  /*8870*/  @!P0 NANOSLEEP.SYNCS 0x989680 ;  /* 0x009896800000895d */ /* 0x004fea0003900000 */
[----:B------:R-:W2:Y:S02]  /*8880*/  @!P0 SYNCS.PHASECHK.TRANS64 P0, [R0+URZ], R3 ;  /* 0x00000003000085a7 */ /* 0x000ea400080010ff */
[----:B--2---:R-:W-:Y:S05]  /*8890*/  @!P0 BRA `(.L_x_130) ;  /* 0xfffffffc00f08947 */ /* 0x004fea000383ffff */
[----:B------:R-:W-:Y:S05]  /*88a0*/  BRA `(.L_x_131) ;  /* 0xffffffac00647947 */ /* 0x000fea000383ffff */
.L_x_63:
[----:B------:R-:W-:-:S07]  /*88b0*/  MOV R0, UR6 ;  /* 0x0000000600007c02 */ /* 0x000fce0008000f00 */
.L_x_132:
[----:B-1----:R1:W2:Y:S02]  /*88c0*/  SYNCS.PHASECHK.TRANS64.TRYWAIT P0, [R0+URZ], R3 ;  /* 0x00000003000075a7 */ /* 0x0022a400080011ff */
[----:B--2---:R-:W-:Y:S05]  /*88d0*/  @!P0 NANOSLEEP.SYNCS 0x989680 ;  /* 0x009896800000895d */ /* 0x004fea0003900000 */
[----:B------:R-:W2:Y:S02]  /*88e0*/  @!P0 SYNCS.PHASECHK.TRANS64 P0, [R0+URZ], R3 ;  /* 0x00000003000085a7 */ /* 0x000ea400080010ff */
[----:B--2---:R-:W-:Y:S05]  /*88f0*/  @!P0 BRA `(.L_x_132) ;  /* 0xfffffffc00f08947 */ /* 0x004fea000383ffff */
[----:B------:R-:W-:Y:S05]  /*8900*/  BRA `(.L_x_133) ;  /* 0xffffffac00707947 */ /* 0x000fea000383ffff */
.L_x_64:
[----:B------:R-:W-:-:S07]  /*8910*/  MOV R0, UR7 ;  /* 0x0000000700007c02 */ /* 0x000fce0008000f00 */
.L_x_134:
[----:B-1----:R1:W2:Y:S02]  /*8920*/  SYNCS.PHASECHK.TRANS64.TRYWAIT P0, [R0+URZ], R3 ;  /* 0x00000003000075a7 */ /* 0x0022a400080011ff */
[----:B--2---:R-:W-:Y:S05]  /*8930*/  @!P0 NANOSLEEP.SYNCS 0x989680 ;  /* 0x009896800000895d */ /* 0x004fea0003900000 */
[----:B------:R-:W2:Y:S02]  /*8940*/  @!P0 SYNCS.PHASECHK.TRANS64 P0, [R0+URZ], R3 ;  /* 0x00000003000085a7 */ /* 0x000ea400080010ff */
[----:B--2---:R-:W-:Y:S05]  /*8950*/  @!P0 BRA `(.L_x_134) ;  /* 0xfffffffc00f08947 */ /* 0x004fea000383ffff */
[----:B------:R-:W-:Y:S05]  /*8960*/  BRA `(.L_x_135) ;  /* 0xffffffac007c7947 */ /* 0x000fea000383ffff */
.L_x_69:
[----:B--2---:R2:W3:Y:S02]  /*8970*/  SYNCS.PHASECHK.TRANS64.TRYWAIT P0, [R0+URZ+0x80], R3 ;  /* 0x00008003000075a7 */ /* 0x0044e400080011ff */
[----:B---3--:R-:W-:Y:S05]  /*8980*/  @!P0 NANOSLEEP.SYNCS 0x989680 ;  /* 0x009896800000895d */ /* 0x008fea0003900000 */
[----:B------:R-:W3:Y:S02]  /*8990*/  @!P0 SYNCS.PHASECHK.TRANS64 P0, [R0+URZ+0x80], R3 ;  /* 0x00008003000085a7 */ /* 0x000ee400080010ff */
[----:B---3--:R-:W-:Y:S05]  /*89a0*/  @!P0 BRA `(.L_x_69) ;  /* 0xfffffffc00f08947 */ /* 0x008fea000383ffff */
[----:B------:R-:W-:Y:S05]  /*89b0*/  BRA `(.L_x_136) ;  /* 0xffffffb000807947 */ /* 0x000fea000383ffff */
.L_x_72:
[----:B------:R-:W-:Y:S07]  /*89c0*/  MOV R0, UR7 ;  /* 0x0000000700007c02 */ /* 0x000fee0008000f00 */
.L_x_137:
[----:B--2---:R2:W3:Y:S02]  /*89d0*/  SYNCS.PHASECHK.TRANS64.TRYWAIT P0, [R0+URZ+0x78], R3 ;  /* 0x00007803000075a7 */ /* 0x0044e400080011ff */
[----:B---3--:R-:W-:Y:S05]  /*89e0*/  @!P0 NANOSLEEP.SYNCS 0x989680 ;  /* 0x009896800000895d */ /* 0x008fea0003900000 */
[----:B------:R-:W3:Y:S02]  /*89f0*/  @!P0 SYNCS.PHASECHK.TRANS64 P0, [R0+URZ+0x78], R3 ;  /* 0x00007803000085a7 */ /* 0x000ee400080010ff */
[----:B---3--:R-:W-:Y:S05]  /*8a00*/  @!P0 BRA `(.L_x_137) ;  /* 0xfffffffc00f08947 */ /* 0x008fea000383ffff */
[----:B------:R-:W-:Y:S05]  /*8a10*/  BRA `(.L_x_71) ;  /* 0xffffffb400607947 */ /* 0x000fea000383ffff */
.L_x_75:
[----:B--2---:R-:W-:Y:S07]  /*8a20*/  MOV R3, UR7 ;  /* 0x0000000700037c02 */ /* 0x004fee0008000f00 */
.L_x_138:
[----:B-1----:R1:W2:Y:S02]  /*8a30*/  SYNCS.PHASECHK.TRANS64.TRYWAIT P0, [R3+URZ+0x60], R12 ;  /* 0x0000600c030075a7 */ /* 0x0022a400080011ff */
[----:B--2---:R-:W-:Y:S05]  /*8a40*/  @!P0 NANOSLEEP.SYNCS 0x989680 ;  /* 0x009896800000895d */ /* 0x004fea0003900000 */
[----:B------:R-:W2:Y:S02]  /*8a50*/  @!P0 SYNCS.PHASECHK.TRANS64 P0, [R3+URZ+0x60], R12 ;  /* 0x0000600c030085a7 */ /* 0x000ea400080010ff */
[----:B--2---:R-:W-:Y:S05]  /*8a60*/  @!P0 BRA `(.L_x_138) ;  /* 0xfffffffc00f08947 */ /* 0x004fea000383ffff */
[----:B------:R-:W-:Y:S05]  /*8a70*/  BRA `(.L_x_139) ;  /* 0xffffffb400d87947 */ /* 0x000fea000383ffff */
.L_x_76:
[----:B------:R-:W-:Y:S07]  /*8a80*/  MOV R3, UR7 ;  /* 0x0000000700037c02 */ /* 0x000fee0008000f00 */
.L_x_140:
[----:B-1----:R1:W2:Y:S02]  /*8a90*/  SYNCS.PHASECHK.TRANS64.TRYWAIT P0, [R3+URZ+0x68], R12 ;  /* 0x0000680c030075a7 */ /* 0x0022a400080011ff */
[----:B--2---:R-:W-:Y:S05]  /*8aa0*/  @!P0 NANOSLEEP.SYNCS 0x989680 ;  /* 0x009896800000895d */ /* 0x004fea0003900000 */
[----:B------:R-:W2:Y:S02]  /*8ab0*/  @!P0 SYNCS.PHASECHK.TRANS64 P0, [R3+URZ+0x68], R12 ;  /* 0x0000680c030085a7 */ /* 0x000ea400080010ff */
[----:B--2---:R-:W-:Y:S05]  /*8ac0*/  @!P0 BRA `(.L_x_140) ;  /* 0xfffffffc00f08947 */ /* 0x004fea000383ffff */
[----:B------:R-:W-:Y:S05]  /*8ad0*/  BRA `(.L_x_141) ;  /* 0xffffffb800587947 */ /* 0x000fea000383ffff */
.L_x_78:
[----:B------:R-:W-:-:S07]  /*8ae0*/  MOV R0, UR7 ;  /* 0x0000000700007c02 */ /* 0x000fce0008000f00 */
.L_x_142:
[----:B-1----:R1:W3:Y:S02]  /*8af0*/  SYNCS.PHASECHK.TRANS64.TRYWAIT P0, [R0+URZ+0x60], R3 ;  /* 0x00006003000075a7 */ /* 0x0022e400080011ff */
[----:B---3--:R-:W-:Y:S05]  /*8b00*/  @!P0 NANOSLEEP.SYNCS 0x989680 ;  /* 0x009896800000895d */ /* 0x008fea0003900000 */
[----:B------:R-:W3:Y:S02]  /*8b10*/  @!P0 SYNCS.PHASECHK.TRANS64 P0, [R0+URZ+0x60], R3 ;  /* 0x00006003000085a7 */ /* 0x000ee400080010ff */
[----:B---3--:R-:W-:Y:S05]  /*8b20*/  @!P0 BRA `(.L_x_142) ;  /* 0xfffffffc00f08947 */ /* 0x008fea000383ffff */
[----:B------:R-:W-:Y:S05]  /*8b30*/  BRA `(.L_x_143) ;  /* 0xffffffb800c87947 */ /* 0x000fea000383ffff */
.L_x_80:
[----:B--2---:R2:W4:Y:S02]  /*8b40*/  SYNCS.PHASECHK.TRANS64.TRYWAIT P0, [R0+URZ+0x80], R3 ;  /* 0x00008003000075a7 */ /* 0x00452400080011ff */
[----:B----4-:R-:W-:Y:S05]  /*8b50*/  @!P0 NANOSLEEP.SYNCS 0x989680 ;  /* 0x009896800000895d */ /* 0x010fea0003900000 */
[----:B------:R-:W4:Y:S02]  /*8b60*/  @!P0 SYNCS.PHASECHK.TRANS64 P0, [R0+URZ+0x80], R3 ;  /* 0x00008003000085a7 */ /* 0x000f2400080010ff */
[----:B----4-:R-:W-:Y:S05]  /*8b70*/  @!P0 BRA `(.L_x_80) ;  /* 0xfffffffc00f08947 */ /* 0x010fea000383ffff */
[----:B------:R-:W-:Y:S05]  /*8b80*/  BRA `(.L_x_144) ;  /* 0xffffffbc00907947 */ /* 0x000fea000383ffff */
.L_x_91:
[----:B-1----:R1:W3:Y:S02]  /*8b90*/  SYNCS.PHASECHK.TRANS64.TRYWAIT P1, [R3+URZ+0x50], R0 ;  /* 0x00005000030075a7 */ /* 0x0022e400080211ff */
[----:B---3--:R-:W-:Y:S05]  /*8ba0*/  @!P1 NANOSLEEP.SYNCS 0x989680 ;  /* 0x009896800000995d */ /* 0x008fea0003900000 */
[----:B------:R-:W3:Y:S02]  /*8bb0*/  @!P1 SYNCS.PHASECHK.TRANS64 P1, [R3+URZ+0x50], R0 ;  /* 0x00005000030095a7 */ /* 0x000ee400080210ff */
[----:B---3--:R-:W-:Y:S05]  /*8bc0*/  @!P1 BRA `(.L_x_91) ;  /* 0xfffffffc00f09947 */ /* 0x008fea000383ffff */
[----:B------:R-:W-:Y:S05]  /*8bd0*/  BRA `(.L_x_90) ;  /* 0xffffffc800b47947 */ /* 0x000fea000383ffff */
.L_x_93:
[----:B-1----:R1:W4:Y:S02]  /*8be0*/  SYNCS.PHASECHK.TRANS64.TRYWAIT P0, [R207+URZ+0xa0], R2 ;  /* 0x0000a002cf0075a7 */ /* 0x00232400080011ff */
[----:B----4-:R-:W-:Y:S05]  /*8bf0*/  @!P0 NANOSLEEP.SYNCS 0x989680 ;  /* 0x009896800000895d */ /* 0x010fea0003900000 */
[----:B------:R-:W4:Y:S02]  /*8c00*/  @!P0 SYNCS.PHASECHK.TRANS64 P0, [R207+URZ+0xa0], R2 ;  /* 0x0000a002cf0085a7 */ /* 0x000f2400080010ff */
[----:B----4-:R-:W-:Y:S05]  /*8c10*/  @!P0 BRA `(.L_x_93) ;  /* 0xfffffffc00f08947 */ /* 0x010fea000383ffff */
[----:B------:R-:W-:Y:S05]  /*8c20*/  BRA `(.L_x_92) ;  /* 0xffffffcc00107947 */ /* 0x000fea000383ffff */
.L_x_102:
[----:B--2---:R2:W3:Y:S02]  /*8c30*/  SYNCS.PHASECHK.TRANS64.TRYWAIT P0, [R210+URZ+0x50], R3 ;  /* 0x00005003d20075a7 */ /* 0x0044e400080011ff */
[----:B---3--:R-:W-:Y:S05]  /*8c40*/  @!P0 NANOSLEEP.SYNCS 0x989680 ;  /* 0x009896800000895d */ /* 0x008fea0003900000 */
[----:B------:R-:W3:Y:S02]  /*8c50*/  @!P0 SYNCS.PHASECHK.TRANS64 P0, [R210+URZ+0x50], R3 ;  /* 0x00005003d20085a7 */ /* 0x000ee400080010ff */
[----:B---3--:R-:W-:Y:S05]  /*8c60*/  @!P0 BRA `(.L_x_102) ;  /* 0xfffffffc00f08947 */ /* 0x008fea000383ffff */
[----:B------:R-:W-:Y:S05]  /*8c70*/  BRA `(.L_x_101) ;  /* 0xffffffe0001c7947 */ /* 0x000fea000383ffff */
        .weak           $__internal_0_$__cuda_sm10x_tcgen05_guardrail_trap_col_being_dealloced_not_returned_by_alloc
        .type           $__internal_0_$__cuda_sm10x_tcgen05_guardrail_trap_col_being_dealloced_not_returned_by_alloc,@function
        .size           $__internal_0_$__cuda_sm10x_tcgen05_guardrail_trap_col_being_dealloced_not_returned_by_alloc,($__internal_1_$__cuda_sm10x_tcgen05_guardrail_trap_phase_invalid_during_alloc - $__internal_0_$__cuda_sm10x_tcgen05_guardrail_trap_col_being_dealloced_not_returned_by_alloc)
$__internal_0_$__cuda_sm10x_tcgen05_guardrail_trap_col_being_dealloced_not_returned_by_alloc:
[----:B------:R-:W-:Y:S05]  /*8c80*/  BPT.TRAP 0x1 ;  /* 0x000000040000795c */ /* 0x000fea0000300000 */
[----:B------:R-:W-:-:S04]  /*8c90*/  HFMA2 R3, -RZ, RZ, 0, 0 ;  /* 0x00000000ff037431 */ /* 0x000fc800000001ff */
[----:B------:R-:W-:Y:S05]  /*8ca0*/  RET.REL.NODEC R2 `(_ZN7cutlass13device_kernelINS_4gemm6kernel13GemmUniversalIN4cute5tupleIJiiiiEEENS1_10collective13CollectiveMmaINS1_35MainloopSm100TmaUmmaWarpSpecializedILi5ELi2ELi4ENS5_IJNS4_1CILi1EEESB_SB_EEEEENS5_IJNSA_ILi128EEESE_SE_EEENS_12float_e4m3_tENS5_IJlSB_lEEESG_SH_NS4_8TiledMMAINS4_8MMA_AtomIJNS4_10MMA_TraitsINS4_19SM100_MMA_F8F6F4_SSEJSG_SG_fSE_SE_NS4_17integral_constantINS4_4UMMA5MajorELSO_0EEESP_NSM_INSN_7ScaleInELSQ_0EEESR_EEEEEENS4_6LayoutISC_NS5_IJNSA_ILi0EEESV_SV_EEEEENS5_IJNS4_10UnderscoreESY_SY_EEEEENS4_13SM90_TMA_LOADENS4_14ComposedLayoutINS4_7SwizzleILi3ELi4ELi3EEENS4_18smem_ptr_flag_bitsILi8EEENSU_INS5_IJNSA_ILi8EEESE_EEENS5_IJSE_SB_EEEEEEEvNS4_8identityES11_S1B_vS1C_EENS_8epilogue10collective18CollectiveEpilogueINS1E_23Sm100TmaWarpSpecializedILi2ELi2ELi64ELb0ELb0EEEJSF_NS5_IJNSU_ISE_SB_EENSU_INSA_ILi64EEESB_EEEEESG_SH_SG_SH_NS1E_6fusion15FusionCallbacksIS1I_NS1N_17LinearCombinationISG_fSG_fLNS_15FloatRoundStyleE2EEESF_S1M_JEEENS4_5SM1004TMEM4LOAD26SM100_TMEM_LOAD_32dp32b64xES11_NS12_INS13_ILi2ELi4ELi3EEES16_NSU_INS5_IJS17_S1K_EEENS5_IJS1K_SB_EEEEEEENS4_39AutoVectorizingCopyWithAssumedAlignmentILi128EEENS4_14SM90_TMA_STOREES21_S23_S23_EEEvvEEEEvNT_6ParamsE) ;  /* 0xffffff7002d47950 */ /* 0x000fea0003c3ffff */
        .weak           $__internal_1_$__cuda_sm10x_tcgen05_guardrail_trap_phase_invalid_during_alloc
        .type           $__internal_1_$__cuda_sm10x_tcgen05_guardrail_trap_phase_invalid_during_alloc,@function
        .size           $__internal_1_$__cuda_sm10x_tcgen05_guardrail_trap_phase_invalid_during_alloc,($__internal_2_$__cuda_sm10x_tcgen05_guardrail_trap_unallocated_columns_being_dealloced - $__internal_1_$__cuda_sm10x_tcgen05_guardrail_trap_phase_invalid_during_alloc)
$__internal_1_$__cuda_sm10x_tcgen05_guardrail_trap_phase_invalid_during_alloc:
[----:B------:R-:W-:Y:S05]  /*8cb0*/  BPT.TRAP 0x1 ;  /* 0x000000040000795c */ /* 0x000fea0000300000 */
[----:B------:R-:W-:-:S04]  /*8cc0*/  MOV R3, 0x0 ;  /* 0x0000000000037802 */ /* 0x000fc80000000f00 */
[----:B------:R-:W-:Y:S05]  /*8cd0*/  RET.REL.NODEC R2 `(_ZN7cutlass13device_kernelINS_4gemm6kernel13GemmUniversalIN4cute5tupleIJiiiiEEENS1_10collective13CollectiveMmaINS1_35MainloopSm100TmaUmmaWarpSpecializedILi5ELi2ELi4ENS5_IJNS4_1CILi1EEESB_SB_EEEEENS5_IJNSA_ILi128EEESE_SE_EEENS_12float_e4m3_tENS5_IJlSB_lEEESG_SH_NS4_8TiledMMAINS4_8MMA_AtomIJNS4_10MMA_TraitsINS4_19SM100_MMA_F8F6F4_SSEJSG_SG_fSE_SE_NS4_17integral_constantINS4_4UMMA5MajorELSO_0EEESP_NSM_INSN_7ScaleInELSQ_0EEESR_EEEEEENS4_6LayoutISC_NS5_IJNSA_ILi0EEESV_SV_EEEEENS5_IJNS4_10UnderscoreESY_SY_EEEEENS4_13SM90_TMA_LOADENS4_14ComposedLayoutINS4_7SwizzleILi3ELi4ELi3EEENS4_18smem_ptr_flag_bitsILi8EEENSU_INS5_IJNSA_ILi8EEESE_EEENS5_IJSE_SB_EEEEEEEvNS4_8identityES11_S1B_vS1C_EENS_8epilogue10collective18CollectiveEpilogueINS1E_23Sm100TmaWarpSpecializedILi2ELi2ELi64ELb0ELb0EEEJSF_NS5_IJNSU_ISE_SB_EENSU_INSA_ILi64EEESB_EEEEESG_SH_SG_SH_NS1E_6fusion15FusionCallbacksIS1I_NS1N_17LinearCombinationISG_fSG_fLNS_15FloatRoundStyleE2EEESF_S1M_JEEENS4_5SM1004TMEM4LOAD26SM100_TMEM_LOAD_32dp32b64xES11_NS12_INS13_ILi2ELi4ELi3EEES16_NSU_INS5_IJS17_S1K_EEENS5_IJS1K_SB_EEEEEEENS4_39AutoVectorizingCopyWithAssumedAlignmentILi128EEENS4_14SM90_TMA_STOREES21_S23_S23_EEEvvEEEEvNT_6ParamsE) ;  /* 0xffffff7002c87950 */ /* 0x000fea0003c3ffff */
        .weak           $__internal_2_$__cuda_sm10x_tcgen05_guardrail_trap_unallocated_columns_being_dealloced
        .type           $__internal_2_$__cuda_sm10x_tcgen05_guardrail_trap_unallocated_columns_being_dealloced,@function
        .size           $__internal_2_$__cuda_sm10x_tcgen05_guardrail_trap_unallocated_columns_being_dealloced,(.L_x_146 - $__internal_2_$__cuda_sm10x_tcgen05_guardrail_trap_unallocated_columns_being_dealloced)
$__internal_2_$__cuda_sm10x_tcgen05_guardrail_trap_unallocated_columns_being_dealloced:
[----:B------:R-:W-:Y:S05]  /*8ce0*/  BPT.TRAP 0x1 ;  /* 0x000000040000795c */ /* 0x000fea0000300000 */
[----:B------:R-:W-:-:S04]  /*8cf0*/  HFMA2 R3, -RZ, RZ, 0, 0 ;  /* 0x00000000ff037431 */ /* 0x000fc800000001ff */
[----:B------:R-:W-:Y:S05]  /*8d00*/  RET.REL.NODEC R2 `(_ZN7cutlass13device_kernelINS_4gemm6kernel13GemmUniversalIN4cute5tupleIJiiiiEEENS1_10collective13CollectiveMmaINS1_35MainloopSm100TmaUmmaWarpSpecializedILi5ELi2ELi4ENS5_IJNS4_1CILi1EEESB_SB_EEEEENS5_IJNSA_ILi128EEESE_SE_EEENS_12float_e4m3_tENS5_IJlSB_lEEESG_SH_NS4_8TiledMMAINS4_8MMA_AtomIJNS4_10MMA_TraitsINS4_19SM100_MMA_F8F6F4_SSEJSG_SG_fSE_SE_NS4_17integral_constantINS4_4UMMA5MajorELSO_0EEESP_NSM_INSN_7ScaleInELSQ_0EEESR_EEEEEENS4_6LayoutISC_NS5_IJNSA_ILi0EEESV_SV_EEEEENS5_IJNS4_10UnderscoreESY_SY_EEEEENS4_13SM90_TMA_LOADENS4_14ComposedLayoutINS4_7SwizzleILi3ELi4ELi3EEENS4_18smem_ptr_flag_bitsILi8EEENSU_INS5_IJNSA_ILi8EEESE_EEENS5_IJSE_SB_EEEEEEEvNS4_8identityES11_S1B_vS1C_EENS_8epilogue10collective18CollectiveEpilogueINS1E_23Sm100TmaWarpSpecializedILi2ELi2ELi64ELb0ELb0EEEJSF_NS5_IJNSU_ISE_SB_EENSU_INSA_ILi64EEESB_EEEEESG_SH_SG_SH_NS1E_6fusion15FusionCallbacksIS1I_NS1N_17LinearCombinationISG_fSG_fLNS_15FloatRoundStyleE2EEESF_S1M_JEEENS4_5SM1004TMEM4LOAD26SM100_TMEM_LOAD_32dp32b64xES11_NS12_INS13_ILi2ELi4ELi3EEES16_NSU_INS5_IJS17_S1K_EEENS5_IJS1K_SB_EEEEEEENS4_39AutoVectorizingCopyWithAssumedAlignmentILi128EEENS4_14SM90_TMA_STOREES21_S23_S23_EEEvvEEEEvNT_6ParamsE) ;  /* 0xffffff7002bc7950 */ /* 0x000fea0003c3ffff */
.L_x_145:
[----:B------:R-:W-:-:S00]  /*8d10*/  BRA `(.L_x_145) ;  /* 0xfffffffc00fc7947 */ /* 0x000fc0000383ffff */
[----:B------:R-:W-:-:S00]  /*8d20*/  NOP ;  /* 0x0000000000007918 */ /* 0x000fc00000000000 */
        /* <DEDUP_REMOVED lines=13> */
.L_x_146:


//--------------------- .nv.global.init           --------------------------
	.section	.nv.global.init,"aw",@progbits
.nv.global.init:
	.type		$str$27,@object
	.size		$str$27,($str$28 - $str$27)
$str$27:
        /*0000*/ 	.byte	0x28, 0x61, 0x64, 0x64, 0x72, 0x65, 0x73, 0x73, 0x20, 0x26, 0x20, 0x6d, 0x61, 0x73, 0x6b, 0x29
        /*0010*/ 	.byte	0x20, 0x3d, 0x3d, 0x20, 0x30, 0x00
	.type		$str$28,@object
	.size		$str$28,($str$26 - $str$28)
$str$28:
        /*0016*/ 	.byte	0x2f, 0x74, 0x6d, 0x70, 0x2f, 0x63, 0x75, 0x74, 0x6c, 0x61, 0x73, 0x73, 0x5f, 0x73, 0x77, 0x65
        /*0026*/ 	.byte	0x65, 0x70, 0x5f, 0x73, 0x72, 0x63, 0x2f, 0x69, 0x6e, 0x63, 0x6c, 0x75, 0x64, 0x65, 0x2f, 0x63
        /*0036*/ 	.byte	0x75, 0x74, 0x65, 0x2f, 0x70, 0x6f, 0x69, 0x6e, 0x74, 0x65, 0x72, 0x5f, 0x66, 0x6c, 0x61, 0x67
        /*0046*/ 	.byte	0x67, 0x65, 0x64, 0x2e, 0x68, 0x70, 0x70, 0x00
	.type		$str$26,@object
	.size		$str$26,($str$25 - $str$26)
$str$26:
        /*004e*/ 	.byte	0x2f, 0x74, 0x6d, 0x70, 0x2f, 0x63, 0x75, 0x74, 0x6c, 0x61, 0x73, 0x73, 0x5f, 0x73, 0x77, 0x65
        /*005e*/ 	.byte	0x65, 0x70, 0x5f, 0x73, 0x72, 0x63, 0x2f, 0x69, 0x6e, 0x63, 0x6c, 0x75, 0x64, 0x65, 0x2f, 0x63
        /*006e*/ 	.byte	0x75, 0x74, 0x65, 0x2f, 0x61, 0x74, 0x6f, 0x6d, 0x2f, 0x63, 0x6f, 0x70, 0x79, 0x5f, 0x74, 0x72
        /*007e*/ 	.byte	0x61, 0x69, 0x74, 0x73, 0x5f, 0x73, 0x6d, 0x31, 0x30, 0x30, 0x2e, 0x68, 0x70, 0x70, 0x00
	.type		$str$25,@object
	.size		$str$25,(__unnamed_1 - $str$25)
$str$25:
        /*008d*/ 	.byte	0x28, 0x28, 0x75, 0x69, 0x6e, 0x74, 0x33, 0x32, 0x5f, 0x74, 0x28, 0x74, 0x68, 0x72, 0x65, 0x61
        /*009d*/ 	.byte	0x64, 0x49, 0x64, 0x78, 0x2e, 0x78, 0x29, 0x20, 0x2f, 0x20, 0x33, 0x32, 0x29, 0x20, 0x25, 0x20
        /*00ad*/ 	.byte	0x34, 0x29, 0x20, 0x3d, 0x3d, 0x20, 0x28, 0x28, 0x28, 0x74, 0x6d, 0x65, 0x6d, 0x5f, 0x61, 0x64
        /*00bd*/ 	.byte	0x64, 0x72, 0x20, 0x3e, 0x3e, 0x20, 0x31, 0x36, 0x29, 0x20, 0x2f, 0x20, 0x33, 0x32, 0x29, 0x20
        /*00cd*/ 	.byte	0x25, 0x20, 0x34, 0x29, 0x00
	.type		__unnamed_1,@object
	.size		__unnamed_1,(__unnamed_2 - __unnamed_1)
__unnamed_1:
        /*00d2*/ 	.byte	0x61, 0x75, 0x74, 0x6f, 0x20, 0x63, 0x75, 0x74, 0x65, 0x3a, 0x3a, 0x61, 0x73, 0x5f, 0x70, 0x6f
        /* <DEDUP_REMOVED lines=24> */
        /*0262*/ 	.byte	0x43, 0x3c, 0x38, 0x31, 0x39, 0x32, 0x3e, 0x3e, 0x3e, 0x3e, 0x5d, 0x00
	.type		__unnamed_2,@object
	.size		__unnamed_2,(.L_2 - __unnamed_2)
__unnamed_2:
        /* <DEDUP_REMOVED lines=42> */
        /*050e*/ 	.byte	0x3e, 0x3e, 0x3e, 0x3e, 0x5d, 0x00
.L_2:


//--------------------- .nv.shared._ZN7cutlass13device_kernelINS_4gemm6kernel13GemmUniversalIN4cute5tupleIJiiiiEEENS1_10collective13CollectiveMmaINS1_35MainloopSm100TmaUmmaWarpSpecializedILi5ELi2ELi4ENS5_IJNS4_1CILi1EEESB_SB_EEEEENS5_IJNSA_ILi128EEESE_SE_EEENS_12float_e4m3_tENS5_IJlSB_lEEESG_SH_NS4_8TiledMMAINS4_8MMA_AtomIJNS4_10MMA_TraitsINS4_19SM100_MMA_F8F6F4_SSEJSG_SG_fSE_SE_NS4_17integral_constantINS4_4UMMA5MajorELSO_0EEESP_NSM_INSN_7ScaleInELSQ_0EEESR_EEEEEENS4_6LayoutISC_NS5_IJNSA_ILi0EEESV_SV_EEEEENS5_IJNS4_10UnderscoreESY_SY_EEEEENS4_13SM90_TMA_LOADENS4_14ComposedLayoutINS4_7SwizzleILi3ELi4ELi3EEENS4_18smem_ptr_flag_bitsILi8EEENSU_INS5_IJNSA_ILi8EEESE_EEENS5_IJSE_SB_EEEEEEEvNS4_8identityES11_S1B_vS1C_EENS_8epilogue10collective18CollectiveEpilogueINS1E_23Sm100TmaWarpSpecializedILi2ELi2ELi64ELb0ELb0EEEJSF_NS5_IJNSU_ISE_SB_EENSU_INSA_ILi64EEESB_EEEEESG_SH_SG_SH_NS1E_6fusion15FusionCallbacksIS1I_NS1N_17LinearCombinationISG_fSG_fLNS_15FloatRoundStyleE2EEESF_S1M_JEEENS4_5SM1004TMEM4LOAD26SM100_TMEM_LOAD_32dp32b64xES11_NS12_INS13_ILi2ELi4ELi3EEES16_NSU_INS5_IJS17_S1K_EEENS5_IJS1K_SB_EEEEEEENS4_39AutoVectorizingCopyWithAssumedAlignmentILi128EEENS4_14SM90_TMA_STOREES21_S23_S23_EEEvvEEEEvNT_6ParamsE --------------------------
	.section	.nv.shared._ZN7cutlass13device_kernelINS_4gemm6kernel13GemmUniversalIN4cute5tupleIJiiiiEEENS1_10collective13CollectiveMmaINS1_35MainloopSm100TmaUmmaWarpSpecializedILi5ELi2ELi4ENS5_IJNS4_1CILi1EEESB_SB_EEEEENS5_IJNSA_ILi128EEESE_SE_EEENS_12float_e4m3_tENS5_IJlSB_lEEESG_SH_NS4_8TiledMMAINS4_8MMA_AtomIJNS4_10MMA_TraitsINS4_19SM100_MMA_F8F6F4_SSEJSG_SG_fSE_SE_NS4_17integral_constantINS4_4UMMA5MajorELSO_0EEESP_NSM_INSN_7ScaleInELSQ_0EEESR_EEEEEENS4_6LayoutISC_NS5_IJNSA_ILi0EEESV_SV_EEEEENS5_IJNS4_10UnderscoreESY_SY_EEEEENS4_13SM90_TMA_LOADENS4_14ComposedLayoutINS4_7SwizzleILi3ELi4ELi3EEENS4_18smem_ptr_flag_bitsILi8EEENSU_INS5_IJNSA_ILi8EEESE_EEENS5_IJSE_SB_EEEEEEEvNS4_8identityES11_S1B_vS1C_EENS_8epilogue10collective18CollectiveEpilogueINS1E_23Sm100TmaWarpSpecializedILi2ELi2ELi64ELb0ELb0EEEJSF_NS5_IJNSU_ISE_SB_EENSU_INSA_ILi64EEESB_EEEEESG_SH_SG_SH_NS1E_6fusion15FusionCallbacksIS1I_NS1N_17LinearCombinationISG_fSG_fLNS_15FloatRoundStyleE2EEESF_S1M_JEEENS4_5SM1004TMEM4LOAD26SM100_TMEM_LOAD_32dp32b64xES11_NS12_INS13_ILi2ELi4ELi3EEES16_NSU_INS5_IJS17_S1K_EEENS5_IJS1K_SB_EEEEEEENS4_39AutoVectorizingCopyWithAssumedAlignmentILi128EEENS4_14SM90_TMA_STOREES21_S23_S23_EEEvvEEEEvNT_6ParamsE,"aw",@nobits
	.sectionflags	@""
	.align	16
	.zero		1024


//--------------------- .nv.shared.reserved.0     --------------------------
	.section	.nv.shared.reserved.0,"aw",@nobits
	.weak		__nv_reservedSMEM_offset_0_alias
	.size		__nv_reservedSMEM_offset_0_alias, 0, 64
	.other		__nv_reservedSMEM_offset_0_alias,@"STO_CUDA_RESERVED_SHARED STV_DEFAULT"
__nv_reservedSMEM_offset_0_alias:
	.zero		0
.nv.shared.reserved.0:
	.zero		64
	.weak		__nv_reservedSMEM_tcgen05_partition
	.type		__nv_reservedSMEM_tcgen05_partition,@object
	.size		__nv_reservedSMEM_tcgen05_partition,(.L_0 - __nv_reservedSMEM_tcgen05_partition)
__nv_reservedSMEM_tcgen05_partition:
	.zero		32
.L_0:


//--------------------- .nv.global                --------------------------
	.section	.nv.global,"aw",@nobits
.nv.global:
	.type		_ZN40_INTERNAL_2345ff08_4_k_cu_851f9c8c_355254cute1_E,@object
	.size		_ZN40_INTERNAL_2345ff08_4_k_cu_851f9c8c_355254cute1_E,(_ZN40_INTERNAL_2345ff08_4_k_cu_851f9c8c_355254cuda3std3__45__cpo6cbeginE - _ZN40_INTERNAL_2345ff08_4_k_cu_851f9c8c_355254cute1_E)
_ZN40_INTERNAL_2345ff08_4_k_cu_851f9c8c_355254cute1_E:
	.zero		1
	.type		_ZN40_INTERNAL_2345ff08_4_k_cu_851f9c8c_355254cuda3std3__45__cpo6cbeginE,@object
	.size		_ZN40_INTERNAL_2345ff08_4_k_cu_851f9c8c_355254cuda3std3__45__cpo6cbeginE,(_ZN40_INTERNAL_2345ff08_4_k_cu_851f9c8c_355254cuda3std3__48in_placeE - _ZN40_INTERNAL_2345ff08_4_k_cu_851f9c8c_355254cuda3std3__45__cpo6cbeginE)
_ZN40_INTERNAL_2345ff08_4_k_cu_851f9c8c_355254cuda3std3__45__cpo6cbeginE:
	.zero		1
	.type		_ZN40_INTERNAL_2345ff08_4_k_cu_851f9c8c_355254cuda3std3__48in_placeE,@object
	.size		_ZN40_INTERNAL_2345ff08_4_k_cu_851f9c8c_355254cuda3std3__48in_placeE,(_ZN40_INTERNAL_2345ff08_4_k_cu_851f9c8c_355254cuda3std6ranges3__45__cpo9iter_moveE - _ZN40_INTERNAL_2345ff08_4_k_cu_851f9c8c_355254cuda3std3__48in_placeE)
_ZN40_INTERNAL_2345ff08_4_k_cu_851f9c8c_355254cuda3std3__48in_placeE:
	.zero		1
	.type		_ZN40_INTERNAL_2345ff08_4_k_cu_851f9c8c_355254cuda3std6ranges3__45__cpo9iter_moveE,@object
	.size		_ZN40_INTERNAL_2345ff08_4_k_cu_851f9c8c_355254cuda3std6ranges3__45__cpo9iter_moveE,(_ZN40_INTERNAL_2345ff08_4_k_cu_851f9c8c_355254cuda3std3__45__cpo5beginE - _ZN40_INTERNAL_2345ff08_4_k_cu_851f9c8c_355254cuda3std6ranges3__45__cpo9iter_moveE)
_ZN40_INTERNAL_2345ff08_4_k_cu_851f9c8c_355254cuda3std6ranges3__45__cpo9iter_moveE:
	.zero		1
	.type		_ZN40_INTERNAL_2345ff08_4_k_cu_851f9c8c_355254cuda3std3__45__cpo5beginE,@object
	.size		_ZN40_INTERNAL_2345ff08_4_k_cu_851f9c8c_355254cuda3std3__45__cpo5beginE,(_ZN40_INTERNAL_2345ff08_4_k_cu_851f9c8c_355254cuda3std3__442_GLOBAL__N__2345ff08_4_k_cu_851f9c8c_355256ignoreE - _ZN40_INTERNAL_2345ff08_4_k_cu_851f9c8c_355254cuda3std3__45__cpo5beginE)
_ZN40_INTERNAL_2345ff08_4_k_cu_851f9c8c_355254cuda3std3__45__cpo5beginE:
	.zero		1
	.type		_ZN40_INTERNAL_2345ff08_4_k_cu_851f9c8c_355254cuda3std3__442_GLOBAL__N__2345ff08_4_k_cu_851f9c8c_355256ignoreE,@object
	.size		_ZN40_INTERNAL_2345ff08_4_k_cu_851f9c8c_355254cuda3std3__442_GLOBAL__N__2345ff08_4_k_cu_851f9c8c_355256ignoreE,(_ZN40_INTERNAL_2345ff08_4_k_cu_851f9c8c_355254cute7productE - _ZN40_INTERNAL_2345ff08_4_k_cu_851f9c8c_355254cuda3std3__442_GLOBAL__N__2345ff08_4_k_cu_851f9c8c_355256ignoreE)
_ZN40_INTERNAL_2345ff08_4_k_cu_851f9c8c_355254cuda3std3__442_GLOBAL__N__2345ff08_4_k_cu_851f9c8c_355256ignoreE:
	.zero		1
	.type		_ZN40_INTERNAL_2345ff08_4_k_cu_851f9c8c_355254cute7productE,@object
	.size		_ZN40_INTERNAL_2345ff08_4_k_cu_851f9c8c_355254cute7productE,(_ZN40_INTERNAL_2345ff08_4_k_cu_851f9c8c_355254cuda3std3__45__cpo3endE - _ZN40_INTERNAL_2345ff08_4_k_cu_851f9c8c_355254cute7productE)
_ZN40_INTERNAL_2345ff08_4_k_cu_851f9c8c_355254cute7productE:
	.zero		1
	.type		_ZN40_INTERNAL_2345ff08_4_k_cu_851f9c8c_355254cuda3std3__45__cpo3endE,@object
	.size		_ZN40_INTERNAL_2345ff08_4_k_cu_851f9c8c_355254cuda3std3__45__cpo3endE,(_ZN40_INTERNAL_2345ff08_4_k_cu_851f9c8c_355254cuda3std3__419piecewise_constructE - _ZN40_INTERNAL_2345ff08_4_k_cu_851f9c8c_355254cuda3std3__45__cpo3endE)
_ZN40_INTERNAL_2345ff08_4_k_cu_851f9c8c_355254cuda3std3__45__cpo3endE:
	.zero		1
	.type		_ZN40_INTERNAL_2345ff08_4_k_cu_851f9c8c_355254cuda3std3__419piecewise_constructE,@object
	.size		_ZN40_INTERNAL_2345ff08_4_k_cu_851f9c8c_355254cuda3std3__419piecewise_constructE,(_ZN40_INTERNAL_2345ff08_4_k_cu_851f9c8c_355254cuda3std3__45__cpo4cendE - _ZN40_INTERNAL_2345ff08_4_k_cu_851f9c8c_355254cuda3std3__419piecewise_constructE)
_ZN40_INTERNAL_2345ff08_4_k_cu_851f9c8c_355254cuda3std3__419piecewise_constructE:
	.zero		1
	.type		_ZN40_INTERNAL_2345ff08_4_k_cu_851f9c8c_355254cuda3std3__45__cpo4cendE,@object
	.size		_ZN40_INTERNAL_2345ff08_4_k_cu_851f9c8c_355254cuda3std3__45__cpo4cendE,(_ZN40_INTERNAL_2345ff08_4_k_cu_851f9c8c_355254cuda3std6ranges3__45__cpo4swapE - _ZN40_INTERNAL_2345ff08_4_k_cu_851f9c8c_355254cuda3std3__45__cpo4cendE)
_ZN40_INTERNAL_2345ff08_4_k_cu_851f9c8c_355254cuda3std3__45__cpo4cendE:
	.zero		1
	.type		_ZN40_INTERNAL_2345ff08_4_k_cu_851f9c8c_355254cuda3std6ranges3__45__cpo4swapE,@object
	.size		_ZN40_INTERNAL_2345ff08_4_k_cu_851f9c8c_355254cuda3std6ranges3__45__cpo4swapE,(.L_10 - _ZN40_INTERNAL_2345ff08_4_k_cu_851f9c8c_355254cuda3std6ranges3__45__cpo4swapE)
_ZN40_INTERNAL_2345ff08_4_k_cu_851f9c8c_355254cuda3std6ranges3__45__cpo4swapE:
	.zero		1
.L_10:


//--------------------- .nv.constant0._ZN7cutlass13device_kernelINS_4gemm6kernel13GemmUniversalIN4cute5tupleIJiiiiEEENS1_10collective13CollectiveMmaINS1_35MainloopSm100TmaUmmaWarpSpecializedILi5ELi2ELi4ENS5_IJNS4_1CILi1EEESB_SB_EEEEENS5_IJNSA_ILi128EEESE_SE_EEENS_12float_e4m3_tENS5_IJlSB_lEEESG_SH_NS4_8TiledMMAINS4_8MMA_AtomIJNS4_10MMA_TraitsINS4_19SM100_MMA_F8F6F4_SSEJSG_SG_fSE_SE_NS4_17integral_constantINS4_4UMMA5MajorELSO_0EEESP_NSM_INSN_7ScaleInELSQ_0EEESR_EEEEEENS4_6LayoutISC_NS5_IJNSA_ILi0EEESV_SV_EEEEENS5_IJNS4_10UnderscoreESY_SY_EEEEENS4_13SM90_TMA_LOADENS4_14ComposedLayoutINS4_7SwizzleILi3ELi4ELi3EEENS4_18smem_ptr_flag_bitsILi8EEENSU_INS5_IJNSA_ILi8EEESE_EEENS5_IJSE_SB_EEEEEEEvNS4_8identityES11_S1B_vS1C_EENS_8epilogue10collective18CollectiveEpilogueINS1E_23Sm100TmaWarpSpecializedILi2ELi2ELi64ELb0ELb0EEEJSF_NS5_IJNSU_ISE_SB_EENSU_INSA_ILi64EEESB_EEEEESG_SH_SG_SH_NS1E_6fusion15FusionCallbacksIS1I_NS1N_17LinearCombinationISG_fSG_fLNS_15FloatRoundStyleE2EEESF_S1M_JEEENS4_5SM1004TMEM4LOAD26SM100_TMEM_LOAD_32dp32b64xES11_NS12_INS13_ILi2ELi4ELi3EEES16_NSU_INS5_IJS17_S1K_EEENS5_IJS1K_SB_EEEEEEENS4_39AutoVectorizingCopyWithAssumedAlignmentILi128EEENS4_14SM90_TMA_STOREES21_S23_S23_EEEvvEEEEvNT_6ParamsE --------------------------
	.section	.nv.constant0._ZN7cutlass13device_kernelINS_4gemm6kernel13GemmUniversalIN4cute5tupleIJiiiiEEENS1_10collective13CollectiveMmaINS1_35MainloopSm100TmaUmmaWarpSpecializedILi5ELi2ELi4ENS5_IJNS4_1CILi1EEESB_SB_EEEEENS5_IJNSA_ILi128EEESE_SE_EEENS_12float_e4m3_tENS5_IJlSB_lEEESG_SH_NS4_8TiledMMAINS4_8MMA_AtomIJNS4_10MMA_TraitsINS4_19SM100_MMA_F8F6F4_SSEJSG_SG_fSE_SE_NS4_17integral_constantINS4_4UMMA5MajorELSO_0EEESP_NSM_INSN_7ScaleInELSQ_0EEESR_EEEEEENS4_6LayoutISC_NS5_IJNSA_ILi0EEESV_SV_EEEEENS5_IJNS4_10UnderscoreESY_SY_EEEEENS4_13SM90_TMA_LOADENS4_14ComposedLayoutINS4_7SwizzleILi3ELi4ELi3EEENS4_18smem_ptr_flag_bitsILi8EEENSU_INS5_IJNSA_ILi8EEESE_EEENS5_IJSE_SB_EEEEEEEvNS4_8identityES11_S1B_vS1C_EENS_8epilogue10collective18CollectiveEpilogueINS1E_23Sm100TmaWarpSpecializedILi2ELi2ELi64ELb0ELb0EEEJSF_NS5_IJNSU_ISE_SB_EENSU_INSA_ILi64EEESB_EEEEESG_SH_SG_SH_NS1E_6fusion15FusionCallbacksIS1I_NS1N_17LinearCombinationISG_fSG_fLNS_15FloatRoundStyleE2EEESF_S1M_JEEENS4_5SM1004TMEM4LOAD26SM100_TMEM_LOAD_32dp32b64xES11_NS12_INS13_ILi2ELi4ELi3EEES16_NSU_INS5_IJS17_S1K_EEENS5_IJS1K_SB_EEEEEEENS4_39AutoVectorizingCopyWithAssumedAlignmentILi128EEENS4_14SM90_TMA_STOREES21_S23_S23_EEEvvEEEEvNT_6ParamsE,"a",@progbits
	.sectionflags	@""
	.align	4
.nv.constant0._ZN7cutlass13device_kernelINS_4gemm6kernel13GemmUniversalIN4cute5tupleIJiiiiEEENS1_10collective13CollectiveMmaINS1_35MainloopSm100TmaUmmaWarpSpecializedILi5ELi2ELi4ENS5_IJNS4_1CILi1EEESB_SB_EEEEENS5_IJNSA_ILi128EEESE_SE_EEENS_12float_e4m3_tENS5_IJlSB_lEEESG_SH_NS4_8TiledMMAINS4_8MMA_AtomIJNS4_10MMA_TraitsINS4_19SM100_MMA_F8F6F4_SSEJSG_SG_fSE_SE_NS4_17integral_constantINS4_4UMMA5MajorELSO_0EEESP_NSM_INSN_7ScaleInELSQ_0EEESR_EEEEEENS4_6LayoutISC_NS5_IJNSA_ILi0EEESV_SV_EEEEENS5_IJNS4_10UnderscoreESY_SY_EEEEENS4_13SM90_TMA_LOADENS4_14ComposedLayoutINS4_7SwizzleILi3ELi4ELi3EEENS4_18smem_ptr_flag_bitsILi8EEENSU_INS5_IJNSA_ILi8EEESE_EEENS5_IJSE_SB_EEEEEEEvNS4_8identityES11_S1B_vS1C_EENS_8epilogue10collective18CollectiveEpilogueINS1E_23Sm100TmaWarpSpecializedILi2ELi2ELi64ELb0ELb0EEEJSF_NS5_IJNSU_ISE_SB_EENSU_INSA_ILi64EEESB_EEEEESG_SH_SG_SH_NS1E_6fusion15FusionCallbacksIS1I_NS1N_17LinearCombinationISG_fSG_fLNS_15FloatRoundStyleE2EEESF_S1M_JEEENS4_5SM1004TMEM4LOAD26SM100_TMEM_LOAD_32dp32b64xES11_NS12_INS13_ILi2ELi4ELi3EEES16_NSU_INS5_IJS17_S1K_EEENS5_IJS1K_SB_EEEEEEENS4_39AutoVectorizingCopyWithAssumedAlignmentILi128EEENS4_14SM90_TMA_STOREES21_S23_S23_EEEvvEEEEvNT_6ParamsE:
	.zero		2944


//--------------------- SYMBOLS --------------------------

	.type		.nv.reservedSmem.offset0,@object
	.size		.nv.reservedSmem.offset0,0x4
	.type		.nv.reservedSmem.cap,@object
	.size		.nv.reservedSmem.cap,0x4
	.type		__assertfail,@function
